//
// Generated by NVIDIA NVVM Compiler
//
// Compiler Build ID: CL-36424714
// Cuda compilation tools, release 13.0, V13.0.88
// Based on NVVM 20.0.0
//

.version 9.0
.target sm_100
.address_size 64

	// .globl	harmonic_additive_kernel
.extern .shared .align 16 .b8 shmem[];

.visible .entry harmonic_additive_kernel(
	.param .u64 .ptr .align 1 harmonic_additive_kernel_param_0,
	.param .u64 .ptr .align 1 harmonic_additive_kernel_param_1,
	.param .u64 .ptr .align 1 harmonic_additive_kernel_param_2,
	.param .u64 .ptr .align 1 harmonic_additive_kernel_param_3,
	.param .u32 harmonic_additive_kernel_param_4,
	.param .u32 harmonic_additive_kernel_param_5,
	.param .u32 harmonic_additive_kernel_param_6
)
{
	.reg .pred 	%p<17>;
	.reg .b32 	%r<74>;
	.reg .b32 	%f<65>;
	.reg .b64 	%rd<24>;

	ld.param.u64 	%rd4, [harmonic_additive_kernel_param_0];
	ld.param.u64 	%rd5, [harmonic_additive_kernel_param_1];
	ld.param.u64 	%rd6, [harmonic_additive_kernel_param_2];
	ld.param.u64 	%rd7, [harmonic_additive_kernel_param_3];
	ld.param.u32 	%r29, [harmonic_additive_kernel_param_4];
	ld.param.u32 	%r27, [harmonic_additive_kernel_param_5];
	ld.param.u32 	%r28, [harmonic_additive_kernel_param_6];
	cvta.to.global.u64 	%rd1, %rd7;
	mov.u32 	%r1, %ctaid.x;
	setp.ge.s32 	%p1, %r1, %r29;
	@%p1 bra 	$L__BB0_21;
	mov.u32 	%r72, %tid.x;
	mov.u32 	%r3, %ntid.x;
	shl.b32 	%r30, %r27, 2;
	mov.u32 	%r31, shmem;
	add.s32 	%r4, %r31, %r30;
	setp.ge.s32 	%p2, %r72, %r27;
	@%p2 bra 	$L__BB0_4;
	mul.lo.s32 	%r5, %r27, %r1;
	cvta.to.global.u64 	%rd2, %rd5;
	cvta.to.global.u64 	%rd3, %rd6;
	mov.u32 	%r66, %r72;
$L__BB0_3:
	add.s32 	%r32, %r66, %r5;
	mul.wide.s32 	%rd8, %r32, 4;
	add.s64 	%rd9, %rd2, %rd8;
	ld.global.nc.f32 	%f11, [%rd9];
	shl.b32 	%r33, %r66, 2;
	add.s32 	%r35, %r31, %r33;
	st.shared.f32 	[%r35], %f11;
	add.s64 	%rd10, %rd3, %rd8;
	ld.global.nc.f32 	%f12, [%rd10];
	add.s32 	%r36, %r4, %r33;
	st.shared.f32 	[%r36], %f12;
	add.s32 	%r66, %r66, %r3;
	setp.lt.s32 	%p3, %r66, %r27;
	@%p3 bra 	$L__BB0_3;
$L__BB0_4:
	bar.sync 	0;
	cvta.to.global.u64 	%rd11, %rd4;
	mul.wide.u32 	%rd12, %r1, 4;
	add.s64 	%rd13, %rd11, %rd12;
	ld.global.nc.f32 	%f1, [%rd13];
	setp.ge.s32 	%p4, %r72, %r28;
	@%p4 bra 	$L__BB0_21;
	setp.lt.s32 	%p5, %r27, 1;
	mul.lo.s32 	%r8, %r28, %r1;
	@%p5 bra 	$L__BB0_15;
	and.b32  	%r9, %r27, 3;
	and.b32  	%r10, %r27, 2147483644;
$L__BB0_7:
	setp.lt.u32 	%p11, %r27, 4;
	cvt.rn.f32.u32 	%f2, %r72;
	mov.f32 	%f64, 0f00000000;
	mov.b32 	%r69, 0;
	@%p11 bra 	$L__BB0_10;
	mov.f32 	%f64, 0f00000000;
	mov.b32 	%r68, 0;
$L__BB0_9:
	.pragma "nounroll";
	add.s32 	%r53, %r68, 1;
	cvt.rn.f32.u32 	%f16, %r53;
	mul.f32 	%f17, %f1, %f16;
	shl.b32 	%r54, %r68, 2;
	add.s32 	%r56, %r31, %r54;
	ld.shared.v4.f32 	{%f18, %f19, %f20, %f21}, [%r56];
	add.s32 	%r57, %r4, %r54;
	ld.shared.f32 	%f22, [%r57];
	fma.rn.f32 	%f23, %f17, %f2, %f22;
	cos.approx.f32 	%f24, %f23;
	fma.rn.f32 	%f25, %f18, %f24, %f64;
	add.s32 	%r58, %r68, 2;
	cvt.rn.f32.u32 	%f26, %r58;
	mul.f32 	%f27, %f1, %f26;
	ld.shared.f32 	%f28, [%r57+4];
	fma.rn.f32 	%f29, %f27, %f2, %f28;
	cos.approx.f32 	%f30, %f29;
	fma.rn.f32 	%f31, %f19, %f30, %f25;
	add.s32 	%r59, %r68, 3;
	cvt.rn.f32.u32 	%f32, %r59;
	mul.f32 	%f33, %f1, %f32;
	ld.shared.f32 	%f34, [%r57+8];
	fma.rn.f32 	%f35, %f33, %f2, %f34;
	cos.approx.f32 	%f36, %f35;
	fma.rn.f32 	%f37, %f20, %f36, %f31;
	add.s32 	%r68, %r68, 4;
	cvt.rn.f32.u32 	%f38, %r68;
	mul.f32 	%f39, %f1, %f38;
	ld.shared.f32 	%f40, [%r57+12];
	fma.rn.f32 	%f41, %f39, %f2, %f40;
	cos.approx.f32 	%f42, %f41;
	fma.rn.f32 	%f64, %f21, %f42, %f37;
	setp.ne.s32 	%p12, %r68, %r10;
	mov.u32 	%r69, %r10;
	@%p12 bra 	$L__BB0_9;
$L__BB0_10:
	setp.eq.s32 	%p13, %r9, 0;
	@%p13 bra 	$L__BB0_14;
	setp.eq.s32 	%p14, %r9, 1;
	add.s32 	%r60, %r69, 1;
	cvt.rn.f32.u32 	%f43, %r60;
	mul.f32 	%f44, %f1, %f43;
	shl.b32 	%r61, %r69, 2;
	add.s32 	%r15, %r31, %r61;
	ld.shared.f32 	%f45, [%r15];
	add.s32 	%r16, %r4, %r61;
	ld.shared.f32 	%f46, [%r16];
	fma.rn.f32 	%f47, %f44, %f2, %f46;
	cos.approx.f32 	%f48, %f47;
	fma.rn.f32 	%f64, %f45, %f48, %f64;
	@%p14 bra 	$L__BB0_14;
	setp.eq.s32 	%p15, %r9, 2;
	add.s32 	%r63, %r69, 2;
	cvt.rn.f32.u32 	%f49, %r63;
	mul.f32 	%f50, %f1, %f49;
	ld.shared.f32 	%f51, [%r15+4];
	ld.shared.f32 	%f52, [%r16+4];
	fma.rn.f32 	%f53, %f50, %f2, %f52;
	cos.approx.f32 	%f54, %f53;
	fma.rn.f32 	%f64, %f51, %f54, %f64;
	@%p15 bra 	$L__BB0_14;
	add.s32 	%r64, %r69, 3;
	cvt.rn.f32.u32 	%f55, %r64;
	mul.f32 	%f56, %f1, %f55;
	ld.shared.f32 	%f57, [%r15+8];
	ld.shared.f32 	%f58, [%r16+8];
	fma.rn.f32 	%f59, %f56, %f2, %f58;
	cos.approx.f32 	%f60, %f59;
	fma.rn.f32 	%f64, %f57, %f60, %f64;
$L__BB0_14:
	add.s32 	%r65, %r72, %r8;
	mul.wide.s32 	%rd22, %r65, 4;
	add.s64 	%rd23, %rd1, %rd22;
	st.global.f32 	[%rd23], %f64;
	add.s32 	%r72, %r72, %r3;
	setp.lt.s32 	%p16, %r72, %r28;
	@%p16 bra 	$L__BB0_7;
	bra.uni 	$L__BB0_21;
$L__BB0_15:
	add.s32 	%r37, %r72, %r3;
	max.u32 	%r38, %r28, %r37;
	setp.lt.u32 	%p6, %r37, %r28;
	selp.u32 	%r39, 1, 0, %p6;
	add.s32 	%r40, %r37, %r39;
	sub.s32 	%r41, %r38, %r40;
	div.u32 	%r42, %r41, %r3;
	add.s32 	%r18, %r42, %r39;
	and.b32  	%r43, %r18, 3;
	setp.eq.s32 	%p7, %r43, 3;
	@%p7 bra 	$L__BB0_18;
	add.s32 	%r45, %r18, 1;
	and.b32  	%r19, %r45, 3;
	mov.b32 	%r71, 0;
$L__BB0_17:
	.pragma "nounroll";
	add.s32 	%r46, %r72, %r8;
	mul.wide.s32 	%rd14, %r46, 4;
	add.s64 	%rd15, %rd1, %rd14;
	mov.b32 	%r47, 0;
	st.global.u32 	[%rd15], %r47;
	add.s32 	%r72, %r72, %r3;
	add.s32 	%r71, %r71, 1;
	setp.ne.s32 	%p8, %r71, %r19;
	@%p8 bra 	$L__BB0_17;
$L__BB0_18:
	setp.lt.u32 	%p9, %r18, 3;
	@%p9 bra 	$L__BB0_21;
	shl.b32 	%r50, %r3, 2;
	cvt.u64.u32 	%rd18, %r50;
$L__BB0_20:
	add.s32 	%r48, %r72, %r8;
	mul.wide.s32 	%rd16, %r48, 4;
	add.s64 	%rd17, %rd1, %rd16;
	mov.b32 	%r49, 0;
	st.global.u32 	[%rd17], %r49;
	add.s64 	%rd19, %rd17, %rd18;
	st.global.u32 	[%rd19], %r49;
	add.s64 	%rd20, %rd19, %rd18;
	st.global.u32 	[%rd20], %r49;
	add.s64 	%rd21, %rd20, %rd18;
	st.global.u32 	[%rd21], %r49;
	add.s32 	%r72, %r50, %r72;
	setp.lt.s32 	%p10, %r72, %r28;
	@%p10 bra 	$L__BB0_20;
$L__BB0_21:
	ret;

}
	// .globl	envelope_kernel
.visible .entry envelope_kernel(
	.param .u64 .ptr .align 1 envelope_kernel_param_0,
	.param .f32 envelope_kernel_param_1,
	.param .f32 envelope_kernel_param_2,
	.param .u32 envelope_kernel_param_3,
	.param .u32 envelope_kernel_param_4
)
{
	.reg .pred 	%p<13>;
	.reg .b32 	%r<57>;
	.reg .b32 	%f<108>;
	.reg .b64 	%rd<13>;

	ld.param.u64 	%rd5, [envelope_kernel_param_0];
	ld.param.f32 	%f21, [envelope_kernel_param_1];
	ld.param.f32 	%f22, [envelope_kernel_param_2];
	ld.param.u32 	%r26, [envelope_kernel_param_3];
	ld.param.u32 	%r25, [envelope_kernel_param_4];
	cvta.to.global.u64 	%rd1, %rd5;
	mov.u32 	%r1, %ctaid.x;
	setp.ge.s32 	%p1, %r1, %r26;
	@%p1 bra 	$L__BB1_23;
	mov.u32 	%r55, %tid.x;
	mov.u32 	%r3, %ntid.x;
	setp.ge.s32 	%p2, %r55, %r25;
	@%p2 bra 	$L__BB1_23;
	cvt.rzi.s32.f32 	%r4, %f21;
	mul.lo.s32 	%r5, %r25, %r1;
	add.s32 	%r27, %r55, %r3;
	max.u32 	%r28, %r25, %r27;
	setp.lt.u32 	%p3, %r27, %r25;
	selp.u32 	%r29, 1, 0, %p3;
	add.s32 	%r30, %r27, %r29;
	sub.s32 	%r31, %r28, %r30;
	div.u32 	%r32, %r31, %r3;
	add.s32 	%r6, %r32, %r29;
	and.b32  	%r33, %r6, 3;
	setp.eq.s32 	%p4, %r33, 3;
	@%p4 bra 	$L__BB1_8;
	add.s32 	%r53, %r55, %r5;
	sub.s32 	%r52, %r55, %r4;
	add.s32 	%r34, %r6, 1;
	and.b32  	%r35, %r34, 3;
	neg.s32 	%r51, %r35;
$L__BB1_4:
	.pragma "nounroll";
	cvt.rn.f32.u32 	%f1, %r55;
	setp.gt.f32 	%p5, %f21, %f1;
	@%p5 bra 	$L__BB1_6;
	cvt.rn.f32.s32 	%f23, %r52;
	neg.f32 	%f24, %f23;
	div.rn.f32 	%f25, %f24, %f22;
	fma.rn.f32 	%f26, %f25, 0f3BBB989D, 0f3F000000;
	cvt.sat.f32.f32 	%f27, %f26;
	mov.f32 	%f28, 0f4B400001;
	mov.f32 	%f29, 0f437C0000;
	fma.rm.f32 	%f30, %f27, %f29, %f28;
	add.f32 	%f31, %f30, 0fCB40007F;
	neg.f32 	%f32, %f31;
	fma.rn.f32 	%f33, %f25, 0f3FB8AA3B, %f32;
	fma.rn.f32 	%f34, %f25, 0f32A57060, %f33;
	mov.b32 	%r36, %f30;
	shl.b32 	%r37, %r36, 23;
	mov.b32 	%f35, %r37;
	ex2.approx.ftz.f32 	%f36, %f34;
	mul.f32 	%f103, %f36, %f35;
	bra.uni 	$L__BB1_7;
$L__BB1_6:
	div.rn.f32 	%f103, %f1, %f21;
$L__BB1_7:
	mul.wide.s32 	%rd6, %r53, 4;
	add.s64 	%rd7, %rd1, %rd6;
	ld.global.f32 	%f37, [%rd7];
	mul.f32 	%f38, %f103, %f37;
	st.global.f32 	[%rd7], %f38;
	add.s32 	%r55, %r55, %r3;
	add.s32 	%r53, %r53, %r3;
	add.s32 	%r52, %r52, %r3;
	add.s32 	%r51, %r51, 1;
	setp.ne.s32 	%p6, %r51, 0;
	@%p6 bra 	$L__BB1_4;
$L__BB1_8:
	setp.lt.u32 	%p7, %r6, 3;
	@%p7 bra 	$L__BB1_23;
	shl.b32 	%r21, %r3, 2;
	cvt.u64.u32 	%rd9, %r21;
$L__BB1_10:
	cvt.rn.f32.u32 	%f5, %r55;
	setp.leu.f32 	%p8, %f21, %f5;
	@%p8 bra 	$L__BB1_12;
	div.rn.f32 	%f104, %f5, %f21;
	bra.uni 	$L__BB1_13;
$L__BB1_12:
	sub.s32 	%r38, %r55, %r4;
	cvt.rn.f32.s32 	%f39, %r38;
	neg.f32 	%f40, %f39;
	div.rn.f32 	%f41, %f40, %f22;
	fma.rn.f32 	%f42, %f41, 0f3BBB989D, 0f3F000000;
	cvt.sat.f32.f32 	%f43, %f42;
	mov.f32 	%f44, 0f4B400001;
	mov.f32 	%f45, 0f437C0000;
	fma.rm.f32 	%f46, %f43, %f45, %f44;
	add.f32 	%f47, %f46, 0fCB40007F;
	neg.f32 	%f48, %f47;
	fma.rn.f32 	%f49, %f41, 0f3FB8AA3B, %f48;
	fma.rn.f32 	%f50, %f41, 0f32A57060, %f49;
	mov.b32 	%r39, %f46;
	shl.b32 	%r40, %r39, 23;
	mov.b32 	%f51, %r40;
	ex2.approx.ftz.f32 	%f52, %f50;
	mul.f32 	%f104, %f52, %f51;
$L__BB1_13:
	add.s32 	%r41, %r55, %r5;
	mul.wide.s32 	%rd8, %r41, 4;
	add.s64 	%rd2, %rd1, %rd8;
	ld.global.f32 	%f53, [%rd2];
	mul.f32 	%f54, %f104, %f53;
	st.global.f32 	[%rd2], %f54;
	add.s32 	%r20, %r55, %r3;
	cvt.rn.f32.u32 	%f9, %r20;
	setp.gt.f32 	%p9, %f21, %f9;
	@%p9 bra 	$L__BB1_15;
	sub.s32 	%r42, %r20, %r4;
	cvt.rn.f32.s32 	%f55, %r42;
	neg.f32 	%f56, %f55;
	div.rn.f32 	%f57, %f56, %f22;
	fma.rn.f32 	%f58, %f57, 0f3BBB989D, 0f3F000000;
	cvt.sat.f32.f32 	%f59, %f58;
	mov.f32 	%f60, 0f4B400001;
	mov.f32 	%f61, 0f437C0000;
	fma.rm.f32 	%f62, %f59, %f61, %f60;
	add.f32 	%f63, %f62, 0fCB40007F;
	neg.f32 	%f64, %f63;
	fma.rn.f32 	%f65, %f57, 0f3FB8AA3B, %f64;
	fma.rn.f32 	%f66, %f57, 0f32A57060, %f65;
	mov.b32 	%r43, %f62;
	shl.b32 	%r44, %r43, 23;
	mov.b32 	%f67, %r44;
	ex2.approx.ftz.f32 	%f68, %f66;
	mul.f32 	%f105, %f68, %f67;
	bra.uni 	$L__BB1_16;
$L__BB1_15:
	div.rn.f32 	%f105, %f9, %f21;
$L__BB1_16:
	add.s64 	%rd3, %rd2, %rd9;
	ld.global.f32 	%f69, [%rd3];
	mul.f32 	%f70, %f105, %f69;
	st.global.f32 	[%rd3], %f70;
	add.s32 	%r22, %r20, %r3;
	cvt.rn.f32.u32 	%f13, %r22;
	setp.gt.f32 	%p10, %f21, %f13;
	@%p10 bra 	$L__BB1_18;
	sub.s32 	%r45, %r22, %r4;
	cvt.rn.f32.s32 	%f71, %r45;
	neg.f32 	%f72, %f71;
	div.rn.f32 	%f73, %f72, %f22;
	fma.rn.f32 	%f74, %f73, 0f3BBB989D, 0f3F000000;
	cvt.sat.f32.f32 	%f75, %f74;
	mov.f32 	%f76, 0f4B400001;
	mov.f32 	%f77, 0f437C0000;
	fma.rm.f32 	%f78, %f75, %f77, %f76;
	add.f32 	%f79, %f78, 0fCB40007F;
	neg.f32 	%f80, %f79;
	fma.rn.f32 	%f81, %f73, 0f3FB8AA3B, %f80;
	fma.rn.f32 	%f82, %f73, 0f32A57060, %f81;
	mov.b32 	%r46, %f78;
	shl.b32 	%r47, %r46, 23;
	mov.b32 	%f83, %r47;
	ex2.approx.ftz.f32 	%f84, %f82;
	mul.f32 	%f106, %f84, %f83;
	bra.uni 	$L__BB1_19;
$L__BB1_18:
	div.rn.f32 	%f106, %f13, %f21;
$L__BB1_19:
	add.s64 	%rd4, %rd3, %rd9;
	ld.global.f32 	%f85, [%rd4];
	mul.f32 	%f86, %f106, %f85;
	st.global.f32 	[%rd4], %f86;
	add.s32 	%r23, %r22, %r3;
	cvt.rn.f32.u32 	%f17, %r23;
	setp.gt.f32 	%p11, %f21, %f17;
	@%p11 bra 	$L__BB1_21;
	sub.s32 	%r48, %r23, %r4;
	cvt.rn.f32.s32 	%f87, %r48;
	neg.f32 	%f88, %f87;
	div.rn.f32 	%f89, %f88, %f22;
	fma.rn.f32 	%f90, %f89, 0f3BBB989D, 0f3F000000;
	cvt.sat.f32.f32 	%f91, %f90;
	mov.f32 	%f92, 0f4B400001;
	mov.f32 	%f93, 0f437C0000;
	fma.rm.f32 	%f94, %f91, %f93, %f92;
	add.f32 	%f95, %f94, 0fCB40007F;
	neg.f32 	%f96, %f95;
	fma.rn.f32 	%f97, %f89, 0f3FB8AA3B, %f96;
	fma.rn.f32 	%f98, %f89, 0f32A57060, %f97;
	mov.b32 	%r49, %f94;
	shl.b32 	%r50, %r49, 23;
	mov.b32 	%f99, %r50;
	ex2.approx.ftz.f32 	%f100, %f98;
	mul.f32 	%f107, %f100, %f99;
	bra.uni 	$L__BB1_22;
$L__BB1_21:
	div.rn.f32 	%f107, %f17, %f21;
$L__BB1_22:
	add.s64 	%rd12, %rd4, %rd9;
	ld.global.f32 	%f101, [%rd12];
	mul.f32 	%f102, %f107, %f101;
	st.global.f32 	[%rd12], %f102;
	add.s32 	%r55, %r23, %r3;
	setp.lt.s32 	%p12, %r55, %r25;
	@%p12 bra 	$L__BB1_10;
$L__BB1_23:
	ret;

}
	// .globl	phase_shift_kernel
.visible .entry phase_shift_kernel(
	.param .u64 .ptr .align 1 phase_shift_kernel_param_0,
	.param .f32 phase_shift_kernel_param_1,
	.param .u32 phase_shift_kernel_param_2,
	.param .u32 phase_shift_kernel_param_3
)
{
	.reg .pred 	%p<17>;
	.reg .b32 	%r<20>;
	.reg .b32 	%f<41>;
	.reg .b64 	%rd<5>;

	ld.param.u64 	%rd2, [phase_shift_kernel_param_0];
	ld.param.f32 	%f15, [phase_shift_kernel_param_1];
	ld.param.u32 	%r12, [phase_shift_kernel_param_2];
	ld.param.u32 	%r11, [phase_shift_kernel_param_3];
	mov.u32 	%r1, %ctaid.x;
	mov.u32 	%r2, %tid.x;
	setp.ge.s32 	%p1, %r1, %r12;
	setp.ge.s32 	%p2, %r2, %r11;
	or.pred  	%p3, %p1, %p2;
	@%p3 bra 	$L__BB2_13;
	cvta.to.global.u64 	%rd3, %rd2;
	mad.lo.s32 	%r13, %r11, %r1, %r2;
	mul.wide.u32 	%rd4, %r13, 4;
	add.s64 	%rd1, %rd3, %rd4;
	ld.global.f32 	%f16, [%rd1];
	add.f32 	%f1, %f15, %f16;
	abs.f32 	%f40, %f1;
	setp.lt.f32 	%p4, %f40, 0f40C90FDB;
	@%p4 bra 	$L__BB2_12;
	setp.gtu.f32 	%p5, %f40, 0f4C490FDB;
	@%p5 bra 	$L__BB2_9;
	mov.f32 	%f17, 0f40C90FDB;
	div.approx.f32 	%f18, %f40, %f17;
	cvt.rzi.f32.f32 	%f38, %f18;
	fma.rn.f32 	%f4, %f38, 0fC0C90FDB, %f40;
	mov.b32 	%r3, %f4;
	setp.lt.u32 	%p6, %r3, 1086918619;
	@%p6 bra 	$L__BB2_8;
	setp.lt.u32 	%p7, %r3, -2147483647;
	@%p7 bra 	$L__BB2_6;
	add.f32 	%f22, %f38, 0fBF800000;
	setp.lt.f32 	%p10, %f4, 0fC0C90FDB;
	add.f32 	%f23, %f22, 0fBF800000;
	selp.f32 	%f38, %f23, %f22, %p10;
	bra.uni 	$L__BB2_8;
$L__BB2_6:
	add.f32 	%f38, %f38, 0f3F800000;
	setp.ltu.f32 	%p8, %f4, 0f41490FDB;
	@%p8 bra 	$L__BB2_8;
	add.f32 	%f19, %f38, 0f3F800000;
	fma.rn.f32 	%f20, 0f40C90FDB, 0fC0400000, %f4;
	setp.ge.f32 	%p9, %f20, 0f00000000;
	add.f32 	%f21, %f19, 0f3F800000;
	selp.f32 	%f38, %f21, %f19, %p9;
$L__BB2_8:
	fma.rn.f32 	%f40, %f38, 0fC0C90FDB, %f40;
	bra.uni 	$L__BB2_12;
$L__BB2_9:
	mov.b32 	%r4, %f40;
	and.b32  	%r14, %r4, 8388607;
	or.b32  	%r18, %r14, 1065353216;
	mov.b32 	%f39, %r18;
	and.b32  	%r15, %r4, -8388608;
	add.s32 	%r19, %r15, -1082130432;
	setp.eq.s32 	%p11, %r19, 0;
	@%p11 bra 	$L__BB2_11;
$L__BB2_10:
	min.u32 	%r16, %r19, 192937984;
	add.s32 	%r17, %r18, %r16;
	mov.b32 	%f24, %r17;
	mul.f32 	%f25, %f24, 0f3F22F983;
	fma.rn.f32 	%f26, %f25, 0fBFC90FDB, %f24;
	fma.rn.f32 	%f27, %f26, 0f3F22F983, %f25;
	fma.rn.f32 	%f28, %f27, 0fBFC90FDB, %f24;
	mov.f32 	%f29, 0f3F22F983;
	fma.rz.f32 	%f30, %f28, %f29, %f27;
	cvt.rzi.f32.f32 	%f31, %f30;
	fma.rn.f32 	%f39, %f31, 0fBFC90FDB, %f24;
	sub.s32 	%r19, %r19, %r16;
	mov.b32 	%r18, %f39;
	setp.ne.s32 	%p12, %r19, 0;
	setp.ne.s32 	%p13, %r18, 0;
	and.pred  	%p14, %p12, %p13;
	@%p14 bra 	$L__BB2_10;
$L__BB2_11:
	setp.gt.u32 	%p15, %r4, 2139095039;
	selp.f32 	%f33, 0f7FFFFFFF, 0f4C000000, %p15;
	mul.f32 	%f34, %f39, 0f34000000;
	mul.f32 	%f40, %f33, %f34;
$L__BB2_12:
	abs.f32 	%f35, %f40;
	setp.nan.f32 	%p16, %f35, %f35;
	copysign.f32 	%f36, %f1, %f40;
	selp.f32 	%f37, %f40, %f36, %p16;
	st.global.f32 	[%rd1], %f37;
$L__BB2_13:
	ret;

}


// ===== COMPILED SASS (sm_100) =====

	.target	sm_100

	.elftype	@"ET_EXEC"


//--------------------- .note.nv.tkinfo           --------------------------
	.section	.note.nv.tkinfo,"",@"SHT_NOTE"
	.sectionflags	@"SHF_NOTE_NV_TKINFO"
	.tkinfo
        /*0018*/ 	.word	0x00000002
        /*0030*/ 	.string	""
        /*0030*/ 	.string	"ptxas"
        /*0030*/ 	.string	"Cuda compilation tools, release 13.0, V13.0.88"
        /*0030*/ 	.string	"Build cuda_13.0.r13.0/compiler.36424714_0"
        /*0030*/ 	.string	"-arch sm_100 -m 64 "



//--------------------- .note.nv.cuinfo           --------------------------
	.section	.note.nv.cuinfo,"",@"SHT_NOTE"
	.sectionflags	@"SHF_NOTE_NV_CUINFO"
        /*0018*/ 	.short	0x0002
        /*001a*/ 	.short	0x0064
        /*001c*/ 	.short	0x0082
	.zero		2


//--------------------- .nv.info                  --------------------------
	.section	.nv.info,"",@"SHT_CUDA_INFO"
	.align	4


	//----- nvinfo : EIATTR_REGCOUNT
	.align		4
        /*0000*/ 	.byte	0x04, 0x2f
        /*0002*/ 	.short	(.L_1 - .L_0)
	.align		4
.L_0:
        /*0004*/ 	.word	index@(harmonic_additive_kernel)
        /*0008*/ 	.word	0x00000018


	//----- nvinfo : EIATTR_FRAME_SIZE
	.align		4
.L_1:
        /*000c*/ 	.byte	0x04, 0x11
        /*000e*/ 	.short	(.L_3 - .L_2)
	.align		4
.L_2:
        /*0010*/ 	.word	index@(harmonic_additive_kernel)
        /*0014*/ 	.word	0x00000000


	//----- nvinfo : EIATTR_REGCOUNT
	.align		4
.L_3:
        /*0018*/ 	.byte	0x04, 0x2f
        /*001a*/ 	.short	(.L_5 - .L_4)
	.align		4
.L_4:
        /*001c*/ 	.word	index@(envelope_kernel)
        /*0020*/ 	.word	0x00000017


	//----- nvinfo : EIATTR_FRAME_SIZE
	.align		4
.L_5:
        /*0024*/ 	.byte	0x04, 0x11
        /*0026*/ 	.short	(.L_7 - .L_6)
	.align		4
.L_6:
        /*0028*/ 	.word	index@($__internal_0_$__cuda_sm3x_div_rn_noftz_f32_slowpath)
        /*002c*/ 	.word	0x00000000


	//----- nvinfo : EIATTR_FRAME_SIZE
	.align		4
.L_7:
        /*0030*/ 	.byte	0x04, 0x11
        /*0032*/ 	.short	(.L_9 - .L_8)
	.align		4
.L_8:
        /*0034*/ 	.word	index@(envelope_kernel)
        /*0038*/ 	.word	0x00000000


	//----- nvinfo : EIATTR_REGCOUNT
	.align		4
.L_9:
        /*003c*/ 	.byte	0x04, 0x2f
        /*003e*/ 	.short	(.L_11 - .L_10)
	.align		4
.L_10:
        /*0040*/ 	.word	index@(phase_shift_kernel)
        /*0044*/ 	.word	0x0000000c


	//----- nvinfo : EIATTR_FRAME_SIZE
	.align		4
.L_11:
        /*0048*/ 	.byte	0x04, 0x11
        /*004a*/ 	.short	(.L_13 - .L_12)
	.align		4
.L_12:
        /*004c*/ 	.word	index@(phase_shift_kernel)
        /*0050*/ 	.word	0x00000000


	//----- nvinfo : EIATTR_MIN_STACK_SIZE
	.align		4
.L_13:
        /*0054*/ 	.byte	0x04, 0x12
        /*0056*/ 	.short	(.L_15 - .L_14)
	.align		4
.L_14:
        /*0058*/ 	.word	index@(phase_shift_kernel)
        /*005c*/ 	.word	0x00000000


	//----- nvinfo : EIATTR_MIN_STACK_SIZE
	.align		4
.L_15:
        /*0060*/ 	.byte	0x04, 0x12
        /*0062*/ 	.short	(.L_17 - .L_16)
	.align		4
.L_16:
        /*0064*/ 	.word	index@(envelope_kernel)
        /*0068*/ 	.word	0x00000000


	//----- nvinfo : EIATTR_MIN_STACK_SIZE
	.align		4
.L_17:
        /*006c*/ 	.byte	0x04, 0x12
        /*006e*/ 	.short	(.L_19 - .L_18)
	.align		4
.L_18:
        /*0070*/ 	.word	index@(harmonic_additive_kernel)
        /*0074*/ 	.word	0x00000000
.L_19:


//--------------------- .nv.compat                --------------------------
	.section	.nv.compat,"",@"SHT_CUDA_COMPAT_INFO"
	.align	4
        /*0000*/ 	.byte	0x02, 0x09, 0x00, 0x00, 0x02, 0x02, 0x01, 0x00, 0x02, 0x05, 0x05, 0x00, 0x03, 0x07, 0x01, 0x01
        /*0010*/ 	.byte	0x02, 0x03, 0x00, 0x00, 0x02, 0x06, 0x01, 0x00, 0x04, 0x0b, 0x08, 0x00, 0x01, 0x00, 0x00, 0x00
        /*0020*/ 	.byte	0x00, 0x00, 0x00, 0x00


//--------------------- .nv.info.phase_shift_kernel --------------------------
	.section	.nv.info.phase_shift_kernel,"",@"SHT_CUDA_INFO"
	.sectionflags	@""
	.align	4


	//----- nvinfo : EIATTR_CUDA_API_VERSION
	.align		4
        /*0000*/ 	.byte	0x04, 0x37
        /*0002*/ 	.short	(.L_21 - .L_20)
.L_20:
        /*0004*/ 	.word	0x00000082


	//----- nvinfo : EIATTR_KPARAM_INFO
	.align		4
.L_21:
        /*0008*/ 	.byte	0x04, 0x17
        /*000a*/ 	.short	(.L_23 - .L_22)
.L_22:
        /*000c*/ 	.word	0x00000000
        /*0010*/ 	.short	0x0003
        /*0012*/ 	.short	0x0010
        /*0014*/ 	.byte	0x00, 0xf0, 0x11, 0x00


	//----- nvinfo : EIATTR_KPARAM_INFO
	.align		4
.L_23:
        /*0018*/ 	.byte	0x04, 0x17
        /*001a*/ 	.short	(.L_25 - .L_24)
.L_24:
        /*001c*/ 	.word	0x00000000
        /*0020*/ 	.short	0x0002
        /*0022*/ 	.short	0x000c
        /*0024*/ 	.byte	0x00, 0xf0, 0x11, 0x00


	//----- nvinfo : EIATTR_KPARAM_INFO
	.align		4
.L_25:
        /*0028*/ 	.byte	0x04, 0x17
        /*002a*/ 	.short	(.L_27 - .L_26)
.L_26:
        /*002c*/ 	.word	0x00000000
        /*0030*/ 	.short	0x0001
        /*0032*/ 	.short	0x0008
        /*0034*/ 	.byte	0x00, 0xf0, 0x11, 0x00


	//----- nvinfo : EIATTR_KPARAM_INFO
	.align		4
.L_27:
        /*0038*/ 	.byte	0x04, 0x17
        /*003a*/ 	.short	(.L_29 - .L_28)
.L_28:
        /*003c*/ 	.word	0x00000000
        /*0040*/ 	.short	0x0000
        /*0042*/ 	.short	0x0000
        /*0044*/ 	.byte	0x00, 0xf5, 0x21, 0x00


	//----- nvinfo : EIATTR_SPARSE_MMA_MASK
	.align		4
.L_29:
        /*0048*/ 	.byte	0x03, 0x50
        /*004a*/ 	.short	0x0000


	//----- nvinfo : EIATTR_MAXREG_COUNT
	.align		4
        /*004c*/ 	.byte	0x03, 0x1b
        /*004e*/ 	.short	0x00ff


	//----- nvinfo : EIATTR_MERCURY_ISA_VERSION
	.align		4
        /*0050*/ 	.byte	0x03, 0x5f
        /*0052*/ 	.short	0x0101


	//----- nvinfo : EIATTR_VRC_CTA_INIT_COUNT
	.align		4
        /*0054*/ 	.byte	0x02, 0x4a
	.zero		1
	.zero		1


	//----- nvinfo : EIATTR_EXIT_INSTR_OFFSETS
	.align		4
        /*0058*/ 	.byte	0x04, 0x1c
        /*005a*/ 	.short	(.L_31 - .L_30)


	//   ....[0]....
.L_30:
        /*005c*/ 	.word	0x00000070


	//   ....[1]....
        /*0060*/ 	.word	0x000004b0


	//----- nvinfo : EIATTR_CRS_STACK_SIZE
	.align		4
.L_31:
        /*0064*/ 	.byte	0x04, 0x1e
        /*0066*/ 	.short	(.L_33 - .L_32)
.L_32:
        /*0068*/ 	.word	0x00000000


	//----- nvinfo : EIATTR_CBANK_PARAM_SIZE
	.align		4
.L_33:
        /*006c*/ 	.byte	0x03, 0x19
        /*006e*/ 	.short	0x0014


	//----- nvinfo : EIATTR_PARAM_CBANK
	.align		4
        /*0070*/ 	.byte	0x04, 0x0a
        /*0072*/ 	.short	(.L_35 - .L_34)
	.align		4
.L_34:
        /*0074*/ 	.word	index@(.nv.constant0.phase_shift_kernel)
        /*0078*/ 	.short	0x0380
        /*007a*/ 	.short	0x0014


	//----- nvinfo : EIATTR_SW_WAR
	.align		4
.L_35:
        /*007c*/ 	.byte	0x04, 0x36
        /*007e*/ 	.short	(.L_37 - .L_36)
.L_36:
        /*0080*/ 	.word	0x00000008
.L_37:


//--------------------- .nv.info.envelope_kernel  --------------------------
	.section	.nv.info.envelope_kernel,"",@"SHT_CUDA_INFO"
	.sectionflags	@""
	.align	4


	//----- nvinfo : EIATTR_CUDA_API_VERSION
	.align		4
        /*0000*/ 	.byte	0x04, 0x37
        /*0002*/ 	.short	(.L_39 - .L_38)
.L_38:
        /*0004*/ 	.word	0x00000082


	//----- nvinfo : EIATTR_KPARAM_INFO
	.align		4
.L_39:
        /*0008*/ 	.byte	0x04, 0x17
        /*000a*/ 	.short	(.L_41 - .L_40)
.L_40:
        /*000c*/ 	.word	0x00000000
        /*0010*/ 	.short	0x0004
        /*0012*/ 	.short	0x0014
        /*0014*/ 	.byte	0x00, 0xf0, 0x11, 0x00


	//----- nvinfo : EIATTR_KPARAM_INFO
	.align		4
.L_41:
        /*0018*/ 	.byte	0x04, 0x17
        /*001a*/ 	.short	(.L_43 - .L_42)
.L_42:
        /*001c*/ 	.word	0x00000000
        /*0020*/ 	.short	0x0003
        /*0022*/ 	.short	0x0010
        /*0024*/ 	.byte	0x00, 0xf0, 0x11, 0x00


	//----- nvinfo : EIATTR_KPARAM_INFO
	.align		4
.L_43:
        /*0028*/ 	.byte	0x04, 0x17
        /*002a*/ 	.short	(.L_45 - .L_44)
.L_44:
        /*002c*/ 	.word	0x00000000
        /*0030*/ 	.short	0x0002
        /*0032*/ 	.short	0x000c
        /*0034*/ 	.byte	0x00, 0xf0, 0x11, 0x00


	//----- nvinfo : EIATTR_KPARAM_INFO
	.align		4
.L_45:
        /*0038*/ 	.byte	0x04, 0x17
        /*003a*/ 	.short	(.L_47 - .L_46)
.L_46:
        /*003c*/ 	.word	0x00000000
        /*0040*/ 	.short	0x0001
        /*0042*/ 	.short	0x0008
        /*0044*/ 	.byte	0x00, 0xf0, 0x11, 0x00


	//----- nvinfo : EIATTR_KPARAM_INFO
	.align		4
.L_47:
        /*0048*/ 	.byte	0x04, 0x17
        /*004a*/ 	.short	(.L_49 - .L_48)
.L_48:
        /*004c*/ 	.word	0x00000000
        /*0050*/ 	.short	0x0000
        /*0052*/ 	.short	0x0000
        /*0054*/ 	.byte	0x00, 0xf5, 0x21, 0x00


	//----- nvinfo : EIATTR_SPARSE_MMA_MASK
	.align		4
.L_49:
        /*0058*/ 	.byte	0x03, 0x50
        /*005a*/ 	.short	0x0000


	//----- nvinfo : EIATTR_MAXREG_COUNT
	.align		4
        /*005c*/ 	.byte	0x03, 0x1b
        /*005e*/ 	.short	0x00ff


	//----- nvinfo : EIATTR_MERCURY_ISA_VERSION
	.align		4
        /*0060*/ 	.byte	0x03, 0x5f
        /*0062*/ 	.short	0x0101


	//----- nvinfo : EIATTR_VRC_CTA_INIT_COUNT
	.align		4
        /*0064*/ 	.byte	0x02, 0x4a
	.zero		1
	.zero		1


	//----- nvinfo : EIATTR_EXIT_INSTR_OFFSETS
	.align		4
        /*0068*/ 	.byte	0x04, 0x1c
        /*006a*/ 	.short	(.L_51 - .L_50)


	//   ....[0]....
.L_50:
        /*006c*/ 	.word	0x00000040


	//   ....[1]....
        /*0070*/ 	.word	0x00000090


	//   ....[2]....
        /*0074*/ 	.word	0x000006b0


	//   ....[3]....
        /*0078*/ 	.word	0x000014c0


	//----- nvinfo : EIATTR_CRS_STACK_SIZE
	.align		4
.L_51:
        /*007c*/ 	.byte	0x04, 0x1e
        /*007e*/ 	.short	(.L_53 - .L_52)
.L_52:
        /*0080*/ 	.word	0x00000000


	//----- nvinfo : EIATTR_CBANK_PARAM_SIZE
	.align		4
.L_53:
        /*0084*/ 	.byte	0x03, 0x19
        /*0086*/ 	.short	0x0018


	//----- nvinfo : EIATTR_PARAM_CBANK
	.align		4
        /*0088*/ 	.byte	0x04, 0x0a
        /*008a*/ 	.short	(.L_55 - .L_54)
	.align		4
.L_54:
        /*008c*/ 	.word	index@(.nv.constant0.envelope_kernel)
        /*0090*/ 	.short	0x0380
        /*0092*/ 	.short	0x0018


	//----- nvinfo : EIATTR_SW_WAR
	.align		4
.L_55:
        /*0094*/ 	.byte	0x04, 0x36
        /*0096*/ 	.short	(.L_57 - .L_56)
.L_56:
        /*0098*/ 	.word	0x00000008
.L_57:


//--------------------- .nv.info.harmonic_additive_kernel --------------------------
	.section	.nv.info.harmonic_additive_kernel,"",@"SHT_CUDA_INFO"
	.sectionflags	@""
	.align	4


	//----- nvinfo : EIATTR_CUDA_API_VERSION
	.align		4
        /*0000*/ 	.byte	0x04, 0x37
        /*0002*/ 	.short	(.L_59 - .L_58)
.L_58:
        /*0004*/ 	.word	0x00000082


	//----- nvinfo : EIATTR_KPARAM_INFO
	.align		4
.L_59:
        /*0008*/ 	.byte	0x04, 0x17
        /*000a*/ 	.short	(.L_61 - .L_60)
.L_60:
        /*000c*/ 	.word	0x00000000
        /*0010*/ 	.short	0x0006
        /*0012*/ 	.short	0x0028
        /*0014*/ 	.byte	0x00, 0xf0, 0x11, 0x00


	//----- nvinfo : EIATTR_KPARAM_INFO
	.align		4
.L_61:
        /*0018*/ 	.byte	0x04, 0x17
        /*001a*/ 	.short	(.L_63 - .L_62)
.L_62:
        /*001c*/ 	.word	0x00000000
        /*0020*/ 	.short	0x0005
        /*0022*/ 	.short	0x0024
        /*0024*/ 	.byte	0x00, 0xf0, 0x11, 0x00


	//----- nvinfo : EIATTR_KPARAM_INFO
	.align		4
.L_63:
        /*0028*/ 	.byte	0x04, 0x17
        /*002a*/ 	.short	(.L_65 - .L_64)
.L_64:
        /*002c*/ 	.word	0x00000000
        /*0030*/ 	.short	0x0004
        /*0032*/ 	.short	0x0020
        /*0034*/ 	.byte	0x00, 0xf0, 0x11, 0x00


	//----- nvinfo : EIATTR_KPARAM_INFO
	.align		4
.L_65:
        /*0038*/ 	.byte	0x04, 0x17
        /*003a*/ 	.short	(.L_67 - .L_66)
.L_66:
        /*003c*/ 	.word	0x00000000
        /*0040*/ 	.short	0x0003
        /*0042*/ 	.short	0x0018
        /*0044*/ 	.byte	0x00, 0xf5, 0x21, 0x00


	//----- nvinfo : EIATTR_KPARAM_INFO
	.align		4
.L_67:
        /*0048*/ 	.byte	0x04, 0x17
        /*004a*/ 	.short	(.L_69 - .L_68)
.L_68:
        /*004c*/ 	.word	0x00000000
        /*0050*/ 	.short	0x0002
        /*0052*/ 	.short	0x0010
        /*0054*/ 	.byte	0x00, 0xf5, 0x21, 0x00


	//----- nvinfo : EIATTR_KPARAM_INFO
	.align		4
.L_69:
        /*0058*/ 	.byte	0x04, 0x17
        /*005a*/ 	.short	(.L_71 - .L_70)
.L_70:
        /*005c*/ 	.word	0x00000000
        /*0060*/ 	.short	0x0001
        /*0062*/ 	.short	0x0008
        /*0064*/ 	.byte	0x00, 0xf5, 0x21, 0x00


	//----- nvinfo : EIATTR_KPARAM_INFO
	.align		4
.L_71:
        /*0068*/ 	.byte	0x04, 0x17
        /*006a*/ 	.short	(.L_73 - .L_72)
.L_72:
        /*006c*/ 	.word	0x00000000
        /*0070*/ 	.short	0x0000
        /*0072*/ 	.short	0x0000
        /*0074*/ 	.byte	0x00, 0xf5, 0x21, 0x00


	//----- nvinfo : EIATTR_SPARSE_MMA_MASK
	.align		4
.L_73:
        /*0078*/ 	.byte	0x03, 0x50
        /*007a*/ 	.short	0x0000


	//----- nvinfo : EIATTR_MAXREG_COUNT
	.align		4
        /*007c*/ 	.byte	0x03, 0x1b
        /*007e*/ 	.short	0x00ff


	//----- nvinfo : EIATTR_NUM_BARRIERS
	.align		4
        /*0080*/ 	.byte	0x02, 0x4c
        /*0082*/ 	.byte	0x01
	.zero		1


	//----- nvinfo : EIATTR_MERCURY_ISA_VERSION
	.align		4
        /*0084*/ 	.byte	0x03, 0x5f
        /*0086*/ 	.short	0x0101


	//----- nvinfo : EIATTR_UNUSED_LOAD_BYTE_OFFSET
	.align		4
        /*0088*/ 	.byte	0x04, 0x44
        /*008a*/ 	.short	(.L_75 - .L_74)


	//   ....[0]....
.L_74:
        /*008c*/ 	.word	0x00000610
        /*0090*/ 	.word	0x00000fff


	//----- nvinfo : EIATTR_VRC_CTA_INIT_COUNT
	.align		4
.L_75:
        /*0094*/ 	.byte	0x02, 0x4a
	.zero		1
	.zero		1


	//----- nvinfo : EIATTR_EXIT_INSTR_OFFSETS
	.align		4
        /*0098*/ 	.byte	0x04, 0x1c
        /*009a*/ 	.short	(.L_77 - .L_76)


	//   ....[0]....
.L_76:
        /*009c*/ 	.word	0x00000040


	//   ....[1]....
        /*00a0*/ 	.word	0x00000230


	//   ....[2]....
        /*00a4*/ 	.word	0x00000820


	//   ....[3]....
        /*00a8*/ 	.word	0x00000ac0


	//   ....[4]....
        /*00ac*/ 	.word	0x00000be0


	//----- nvinfo : EIATTR_CRS_STACK_SIZE
	.align		4
.L_77:
        /*00b0*/ 	.byte	0x04, 0x1e
        /*00b2*/ 	.short	(.L_79 - .L_78)
.L_78:
        /*00b4*/ 	.word	0x00000000


	//----- nvinfo : EIATTR_CBANK_PARAM_SIZE
	.align		4
.L_79:
        /*00b8*/ 	.byte	0x03, 0x19
        /*00ba*/ 	.short	0x002c


	//----- nvinfo : EIATTR_PARAM_CBANK
	.align		4
        /*00bc*/ 	.byte	0x04, 0x0a
        /*00be*/ 	.short	(.L_81 - .L_80)
	.align		4
.L_80:
        /*00c0*/ 	.word	index@(.nv.constant0.harmonic_additive_kernel)
        /*00c4*/ 	.short	0x0380
        /*00c6*/ 	.short	0x002c


	//----- nvinfo : EIATTR_SW_WAR
	.align		4
.L_81:
        /*00c8*/ 	.byte	0x04, 0x36
        /*00ca*/ 	.short	(.L_83 - .L_82)
.L_82:
        /*00cc*/ 	.word	0x00000008
.L_83:


//--------------------- .nv.callgraph             --------------------------
	.section	.nv.callgraph,"",@"SHT_CUDA_CALLGRAPH"
	.align	4
	.sectionentsize	8
	.align		4
        /*0000*/ 	.word	0x00000000
	.align		4
        /*0004*/ 	.word	0xffffffff
	.align		4
        /*0008*/ 	.word	0x00000000
	.align		4
        /*000c*/ 	.word	0xfffffffe
	.align		4
        /*0010*/ 	.word	0x00000000
	.align		4
        /*0014*/ 	.word	0xfffffffd
	.align		4
        /*0018*/ 	.word	0x00000000
	.align		4
        /*001c*/ 	.word	0xfffffffc


//--------------------- .text.phase_shift_kernel  --------------------------
	.section	.text.phase_shift_kernel,"ax",@progbits
	.align	128
        .global         phase_shift_kernel
        .type           phase_shift_kernel,@function
        .size           phase_shift_kernel,(.L_x_70 - phase_shift_kernel)
        .other          phase_shift_kernel,@"STO_CUDA_ENTRY STV_DEFAULT"
phase_shift_kernel:
.text.phase_shift_kernel:
[----:B------:R-:W-:Y:S01]  /*0000*/  LDC R1, c[0x0][0x37c] ;  /* 0x0000df00ff017b82 */ /* 0x000fe20000000800 */
[----:B------:R-:W0:Y:S07]  /*0010*/  S2R R5, SR_TID.X ;  /* 0x0000000000057919 */ /* 0x000e2e0000002100 */
[----:B------:R-:W0:Y:S08]  /*0020*/  LDC R0, c[0x0][0x390] ;  /* 0x0000e400ff007b82 */ /* 0x000e300000000800 */
[----:B------:R-:W1:Y:S08]  /*0030*/  S2UR UR6, SR_CTAID.X ;  /* 0x00000000000679c3 */ /* 0x000e700000002500 */
[----:B------:R-:W1:Y:S01]  /*0040*/  LDC R2, c[0x0][0x38c] ;  /* 0x0000e300ff027b82 */ /* 0x000e620000000800 */
[----:B0-----:R-:W-:-:S04]  /*0050*/  ISETP.GE.AND P0, PT, R5, R0, PT ;  /* 0x000000000500720c */ /* 0x001fc80003f06270 */
[----:B-1----:R-:W-:-:S13]  /*0060*/  ISETP.LE.OR P0, PT, R2, UR6, P0 ;  /* 0x0000000602007c0c */ /* 0x002fda0008703670 */
[----:B------:R-:W-:Y:S05]  /*0070*/  @P0 EXIT ;  /* 0x000000000000094d */ /* 0x000fea0003800000 */
[----:B------:R-:W0:Y:S01]  /*0080*/  LDC.64 R2, c[0x0][0x380] ;  /* 0x0000e000ff027b82 */ /* 0x000e220000000a00 */
[----:B------:R-:W1:Y:S01]  /*0090*/  LDCU.64 UR4, c[0x0][0x358] ;  /* 0x00006b00ff0477ac */ /* 0x000e620008000a00 */
[----:B------:R-:W-:Y:S01]  /*00a0*/  IMAD R5, R0, UR6, R5 ;  /* 0x0000000600057c24 */ /* 0x000fe2000f8e0205 */
[----:B------:R-:W2:Y:S03]  /*00b0*/  LDCU UR6, c[0x0][0x388] ;  /* 0x00007100ff0677ac */ /* 0x000ea60008000800 */
[----:B0-----:R-:W-:-:S05]  /*00c0*/  IMAD.WIDE.U32 R2, R5, 0x4, R2 ;  /* 0x0000000405027825 */ /* 0x001fca00078e0002 */
[----:B-1----:R-:W2:Y:S01]  /*00d0*/  LDG.E R0, desc[UR4][R2.64] ;  /* 0x0000000402007981 */ /* 0x002ea2000c1e1900 */
[----:B------:R-:W-:Y:S01]  /*00e0*/  BSSY.RECONVERGENT B0, `(.L_x_0) ;  /* 0x0000038000007945 */ /* 0x000fe20003800200 */
[----:B--2---:R-:W-:-:S04]  /*00f0*/  FADD R0, R0, UR6 ;  /* 0x0000000600007e21 */ /* 0x004fc80008000000 */
[C---:B------:R-:W-:Y:S01]  /*0100*/  FADD R5, |R0|.reuse, -RZ ;  /* 0x800000ff00057221 */ /* 0x040fe20000000200 */
[----:B------:R-:W-:-:S13]  /*0110*/  FSETP.GEU.AND P0, PT, |R0|, 6.2831854820251464844, PT ;  /* 0x40c90fdb0000780b */ /* 0x000fda0003f0e200 */
[----:B------:R-:W-:Y:S05]  /*0120*/  @!P0 BRA `(.L_x_1) ;  /* 0x0000000000cc8947 */ /* 0x000fea0003800000 */
[----:B------:R-:W-:-:S13]  /*0130*/  FSETP.GTU.AND P0, PT, R5, 52707180, PT ;  /* 0x4c490fdb0500780b */ /* 0x000fda0003f0c000 */
[----:B------:R-:W-:Y:S05]  /*0140*/  @P0 BRA `(.L_x_2) ;  /* 0x00000000005c0947 */ /* 0x000fea0003800000 */
[----:B------:R-:W-:Y:S01]  /*0150*/  FMUL R4, R5, 0.15915493667125701904 ;  /* 0x3e22f98305047820 */ /* 0x000fe20000400000 */
[----:B------:R-:W-:Y:S05]  /*0160*/  BSSY.RECONVERGENT B1, `(.L_x_3) ;  /* 0x0000013000017945 */ /* 0x000fea0003800200 */
[----:B------:R-:W0:Y:S02]  /*0170*/  FRND.TRUNC R4, R4 ;  /* 0x0000000400047307 */ /* 0x000e24000020d000 */
[----:B0-----:R-:W-:-:S05]  /*0180*/  FFMA R7, R4, -6.2831854820251464844, R5 ;  /* 0xc0c90fdb04077823 */ /* 0x001fca0000000005 */
[----:B------:R-:W-:-:S13]  /*0190*/  ISETP.GE.U32.AND P0, PT, R7, 0x40c90fdb, PT ;  /* 0x40c90fdb0700780c */ /* 0x000fda0003f06070 */
[----:B------:R-:W-:Y:S05]  /*01a0*/  @!P0 BRA `(.L_x_4) ;  /* 0x0000000000388947 */ /* 0x000fea0003800000 */
[----:B------:R-:W-:-:S04]  /*01b0*/  ISETP.GE.U32.AND P0, PT, R7, -0x7fffffff, PT ;  /* 0x800000010700780c */ /* 0x000fc80003f06070 */
[----:B------:R-:W-:-:S09]  /*01c0*/  FSETP.GEU.OR P1, PT, R7, -6.2831854820251464844, !P0 ;  /* 0xc0c90fdb0700780b */ /* 0x000fd2000472e400 */
[----:B------:R-:W-:-:S04]  /*01d0*/  @P0 FADD R6, R4, -1 ;  /* 0xbf80000004060421 */ /* 0x000fc80000000000 */
[----:B------:R-:W-:-:S05]  /*01e0*/  @!P1 FADD R6, R6, -1 ;  /* 0xbf80000006069421 */ /* 0x000fca0000000000 */
[----:B------:R-:W-:Y:S01]  /*01f0*/  @P0 MOV R4, R6 ;  /* 0x0000000600040202 */ /* 0x000fe20000000f00 */
[----:B------:R-:W-:Y:S06]  /*0200*/  @P0 BRA `(.L_x_4) ;  /* 0x0000000000200947 */ /* 0x000fec0003800000 */
[----:B------:R-:W-:Y:S01]  /*0210*/  FSETP.GE.AND P0, PT, R7, 12.566370964050292969, PT ;  /* 0x41490fdb0700780b */ /* 0x000fe20003f06000 */
[----:B------:R-:W-:-:S12]  /*0220*/  FADD R4, R4, 1 ;  /* 0x3f80000004047421 */ /* 0x000fd80000000000 */
[----:B------:R-:W-:-:S05]  /*0230*/  @P0 MOV R6, 0x40c90fdb ;  /* 0x40c90fdb00060802 */ /* 0x000fca0000000f00 */
[----:B------:R-:W-:-:S05]  /*0240*/  @P0 FFMA R6, R6, -3, R7 ;  /* 0xc040000006060823 */ /* 0x000fca0000000007 */
[----:B------:R-:W-:Y:S01]  /*0250*/  FSETP.GE.AND P1, PT, R6, RZ, P0 ;  /* 0x000000ff0600720b */ /* 0x000fe20000726000 */
[----:B------:R-:W-:-:S12]  /*0260*/  @P0 FADD R6, R4, 1 ;  /* 0x3f80000004060421 */ /* 0x000fd80000000000 */
[----:B------:R-:W-:-:S04]  /*0270*/  @P1 FADD R6, R6, 1 ;  /* 0x3f80000006061421 */ /* 0x000fc80000000000 */
[----:B------:R-:W-:-:S07]  /*0280*/  @P0 IMAD.MOV.U32 R4, RZ, RZ, R6 ;  /* 0x000000ffff040224 */ /* 0x000fce00078e0006 */
.L_x_4:
[----:B------:R-:W-:Y:S05]  /*0290*/  BSYNC.RECONVERGENT B1 ;  /* 0x0000000000017941 */ /* 0x000fea0003800200 */
.L_x_3:
[----:B------:R-:W-:Y:S01]  /*02a0*/  FFMA R5, R4, -6.2831854820251464844, R5 ;  /* 0xc0c90fdb04057823 */ /* 0x000fe20000000005 */
[----:B------:R-:W-:Y:S06]  /*02b0*/  BRA `(.L_x_1) ;  /* 0x0000000000687947 */ /* 0x000fec0003800000 */
.L_x_2:
[C---:B------:R-:W-:Y:S01]  /*02c0*/  LOP3.LUT R4, R5.reuse, 0xff800000, RZ, 0xc0, !PT ;  /* 0xff80000005047812 */ /* 0x040fe200078ec0ff */
[----:B------:R-:W-:Y:S01]  /*02d0*/  IMAD.MOV.U32 R9, RZ, RZ, 0x7fffffff ;  /* 0x7fffffffff097424 */ /* 0x000fe200078e00ff */
[C---:B------:R-:W-:Y:S01]  /*02e0*/  ISETP.GT.U32.AND P0, PT, R5.reuse, 0x7f7fffff, PT ;  /* 0x7f7fffff0500780c */ /* 0x040fe20003f04070 */
[----:B------:R-:W-:Y:S01]  /*02f0*/  BSSY.RECONVERGENT B1, `(.L_x_5) ;  /* 0x0000014000017945 */ /* 0x000fe20003800200 */
[----:B------:R-:W-:Y:S02]  /*0300*/  IADD3 R6, PT, PT, R4, -0x40800000, RZ ;  /* 0xbf80000004067810 */ /* 0x000fe40007ffe0ff */
[----:B------:R-:W-:Y:S02]  /*0310*/  LOP3.LUT R4, R5, 0x7fffff, RZ, 0xc0, !PT ;  /* 0x007fffff05047812 */ /* 0x000fe400078ec0ff */
[----:B------:R-:W-:Y:S02]  /*0320*/  ISETP.NE.AND P1, PT, R6, RZ, PT ;  /* 0x000000ff0600720c */ /* 0x000fe40003f25270 */
[----:B------:R-:W-:-:S02]  /*0330*/  LOP3.LUT R4, R4, 0x3f800000, RZ, 0xfc, !PT ;  /* 0x3f80000004047812 */ /* 0x000fc400078efcff */
[----:B------:R-:W-:-:S09]  /*0340*/  FSEL R9, R9, 33554432, P0 ;  /* 0x4c00000009097808 */ /* 0x000fd20000000000 */
[----:B------:R-:W-:Y:S05]  /*0350*/  @!P1 BRA `(.L_x_6) ;  /* 0x0000000000349947 */ /* 0x000fea0003800000 */
.L_x_7:
[----:B------:R-:W-:-:S04]  /*0360*/  VIMNMX.U32 R5, PT, PT, R6, 0xb800000, PT ;  /* 0x0b80000006057848 */ /* 0x000fc80003fe0000 */
[----:B------:R-:W-:Y:S01]  /*0370*/  IADD3 R4, PT, PT, R5, R4, RZ ;  /* 0x0000000405047210 */ /* 0x000fe20007ffe0ff */
[----:B------:R-:W-:-:S04]  /*0380*/  IMAD.IADD R6, R6, 0x1, -R5 ;  /* 0x0000000106067824 */ /* 0x000fc800078e0a05 */
[----:B------:R-:W-:Y:S01]  /*0390*/  FMUL R7, R4, 0.63661974668502807617 ;  /* 0x3f22f98304077820 */ /* 0x000fe20000400000 */
[----:B------:R-:W-:-:S03]  /*03a0*/  ISETP.NE.AND P1, PT, R6, RZ, PT ;  /* 0x000000ff0600720c */ /* 0x000fc60003f25270 */
[----:B------:R-:W-:-:S04]  /*03b0*/  FFMA R8, R7, -1.5707963705062866211, R4 ;  /* 0xbfc90fdb07087823 */ /* 0x000fc80000000004 */
[----:B------:R-:W-:-:S04]  /*03c0*/  FFMA R7, R8, 0.63661974668502807617, R7 ;  /* 0x3f22f98308077823 */ /* 0x000fc80000000007 */
[----:B------:R-:W-:-:S04]  /*03d0*/  FFMA R8, R7, -1.5707963705062866211, R4 ;  /* 0xbfc90fdb07087823 */ /* 0x000fc80000000004 */
[----:B------:R-:W-:-:S04]  /*03e0*/  FFMA.RZ R8, R8, 0.63661974668502807617, R7 ;  /* 0x3f22f98308087823 */ /* 0x000fc8000000c007 */
[----:B------:R-:W0:Y:S02]  /*03f0*/  FRND.TRUNC R7, R8 ;  /* 0x0000000800077307 */ /* 0x000e24000020d000 */
[----:B0-----:R-:W-:-:S05]  /*0400*/  FFMA R4, R7, -1.5707963705062866211, R4 ;  /* 0xbfc90fdb07047823 */ /* 0x001fca0000000004 */
[----:B------:R-:W-:-:S13]  /*0410*/  ISETP.NE.AND P0, PT, R4, RZ, PT ;  /* 0x000000ff0400720c */ /* 0x000fda0003f05270 */
[----:B------:R-:W-:Y:S05]  /*0420*/  @P0 BRA P1, `(.L_x_7) ;  /* 0xfffffffc00cc0947 */ /* 0x000fea000083ffff */
.L_x_6:
[----:B------:R-:W-:Y:S05]  /*0430*/  BSYNC.RECONVERGENT B1 ;  /* 0x0000000000017941 */ /* 0x000fea0003800200 */
.L_x_5:
[----:B------:R-:W-:-:S04]  /*0440*/  FMUL R4, R4, 1.1920928955078125e-07 ;  /* 0x3400000004047820 */ /* 0x000fc80000400000 */
[----:B------:R-:W-:-:S07]  /*0450*/  FMUL R5, R9, R4 ;  /* 0x0000000409057220 */ /* 0x000fce0000400000 */
.L_x_1:
[----:B------:R-:W-:Y:S05]  /*0460*/  BSYNC.RECONVERGENT B0 ;  /* 0x0000000000007941 */ /* 0x000fea0003800200 */
.L_x_0:
[C---:B------:R-:W-:Y:S02]  /*0470*/  FSETP.NAN.AND P0, PT, |R5|.reuse, |R5|, PT ;  /* 0x400000050500720b */ /* 0x040fe40003f08200 */
[----:B------:R-:W-:-:S04]  /*0480*/  LOP3.LUT R0, R5, 0x80000000, R0, 0xb8, !PT ;  /* 0x8000000005007812 */ /* 0x000fc800078eb800 */
[----:B------:R-:W-:-:S05]  /*0490*/  FSEL R5, R5, R0, P0 ;  /* 0x0000000005057208 */ /* 0x000fca0000000000 */
[----:B------:R-:W-:Y:S01]  /*04a0*/  STG.E desc[UR4][R2.64], R5 ;  /* 0x0000000502007986 */ /* 0x000fe2000c101904 */
[----:B------:R-:W-:Y:S05]  /*04b0*/  EXIT ;  /* 0x000000000000794d */ /* 0x000fea0003800000 */
.L_x_8:
[----:B------:R-:W-:-:S00]  /*04c0*/  BRA `(.L_x_8) ;  /* 0xfffffffc00fc7947 */ /* 0x000fc0000383ffff */
[----:B------:R-:W-:-:S00]  /*04d0*/  NOP ;  /* 0x0000000000007918 */ /* 0x000fc00000000000 */
        /* <DEDUP_REMOVED lines=10> */
.L_x_70:


//--------------------- .text.envelope_kernel     --------------------------
	.section	.text.envelope_kernel,"ax",@progbits
	.align	128
        .global         envelope_kernel
        .type           envelope_kernel,@function
        .size           envelope_kernel,(.L_x_69 - envelope_kernel)
        .other          envelope_kernel,@"STO_CUDA_ENTRY STV_DEFAULT"
envelope_kernel:
.text.envelope_kernel:
[----:B------:R-:W-:Y:S08]  /*0000*/  LDC R1, c[0x0][0x37c] ;  /* 0x0000df00ff017b82 */ /* 0x000ff00000000800 */
[----:B------:R-:W0:Y:S08]  /*0010*/  S2UR UR5, SR_CTAID.X ;  /* 0x00000000000579c3 */ /* 0x000e300000002500 */
[----:B------:R-:W0:Y:S02]  /*0020*/  LDC R0, c[0x0][0x390] ;  /* 0x0000e400ff007b82 */ /* 0x000e240000000800 */
[----:B0-----:R-:W-:-:S13]  /*0030*/  ISETP.LE.AND P0, PT, R0, UR5, PT ;  /* 0x0000000500007c0c */ /* 0x001fda000bf03270 */
[----:B------:R-:W-:Y:S05]  /*0040*/  @P0 EXIT ;  /* 0x000000000000094d */ /* 0x000fea0003800000 */
[----:B------:R-:W0:Y:S01]  /*0050*/  S2R R5, SR_TID.X ;  /* 0x0000000000057919 */ /* 0x000e220000002100 */
[----:B------:R-:W0:Y:S01]  /*0060*/  LDC R15, c[0x0][0x394] ;  /* 0x0000e500ff0f7b82 */ /* 0x000e220000000800 */
[----:B------:R-:W1:Y:S01]  /*0070*/  LDCU UR6, c[0x0][0x360] ;  /* 0x00006c00ff0677ac */ /* 0x000e620008000800 */
[----:B0-----:R-:W-:-:S13]  /*0080*/  ISETP.GE.AND P0, PT, R5, R15, PT ;  /* 0x0000000f0500720c */ /* 0x001fda0003f06270 */
[----:B-1----:R-:W-:Y:S05]  /*0090*/  @P0 EXIT ;  /* 0x000000000000094d */ /* 0x002fea0003800000 */
[----:B------:R-:W0:Y:S01]  /*00a0*/  I2F.U32.RP R4, UR6 ;  /* 0x0000000600047d06 */ /* 0x000e220008209000 */
[----:B------:R-:W-:Y:S01]  /*00b0*/  IADD3 R0, PT, PT, R5, UR6, RZ ;  /* 0x0000000605007c10 */ /* 0x000fe2000fffe0ff */
[----:B------:R-:W1:Y:S01]  /*00c0*/  LDCU UR4, c[0x0][0x388] ;  /* 0x00007100ff0477ac */ /* 0x000e620008000800 */
[----:B------:R-:W-:Y:S01]  /*00d0*/  ISETP.NE.U32.AND P2, PT, RZ, UR6, PT ;  /* 0x00000006ff007c0c */ /* 0x000fe2000bf45070 */
[----:B------:R-:W-:Y:S01]  /*00e0*/  BSSY.RECONVERGENT B2, `(.L_x_9) ;  /* 0x000005b000027945 */ /* 0x000fe20003800200 */
[CC--:B------:R-:W-:Y:S01]  /*00f0*/  ISETP.GE.U32.AND P0, PT, R0.reuse, R15.reuse, PT ;  /* 0x0000000f0000720c */ /* 0x0c0fe20003f06070 */
[----:B------:R-:W2:Y:S01]  /*0100*/  LDCU.64 UR8, c[0x0][0x358] ;  /* 0x00006b00ff0877ac */ /* 0x000ea20008000a00 */
[----:B------:R-:W-:Y:S02]  /*0110*/  VIMNMX.U32 R7, PT, PT, R0, R15, !PT ;  /* 0x0000000f00077248 */ /* 0x000fe40007fe0000 */
[----:B------:R-:W-:-:S04]  /*0120*/  SEL R18, RZ, 0x1, P0 ;  /* 0x00000001ff127807 */ /* 0x000fc80000000000 */
[----:B------:R-:W-:Y:S01]  /*0130*/  IADD3 R7, PT, PT, R7, -R0, -R18 ;  /* 0x8000000007077210 */ /* 0x000fe20007ffe812 */
[----:B0-----:R-:W0:Y:S02]  /*0140*/  MUFU.RCP R4, R4 ;  /* 0x0000000400047308 */ /* 0x001e240000001000 */
[----:B0-----:R-:W-:-:S06]  /*0150*/  IADD3 R2, PT, PT, R4, 0xffffffe, RZ ;  /* 0x0ffffffe04027810 */ /* 0x001fcc0007ffe0ff */
[----:B------:R0:W3:Y:S02]  /*0160*/  F2I.FTZ.U32.TRUNC.NTZ R3, R2 ;  /* 0x0000000200037305 */ /* 0x0000e4000021f000 */
[----:B0-----:R-:W-:Y:S02]  /*0170*/  IMAD.MOV.U32 R2, RZ, RZ, RZ ;  /* 0x000000ffff027224 */ /* 0x001fe400078e00ff */
[----:B---3--:R-:W-:-:S04]  /*0180*/  IMAD.MOV R9, RZ, RZ, -R3 ;  /* 0x000000ffff097224 */ /* 0x008fc800078e0a03 */
[----:B------:R-:W-:-:S04]  /*0190*/  IMAD R9, R9, UR6, RZ ;  /* 0x0000000609097c24 */ /* 0x000fc8000f8e02ff */
[----:B------:R-:W-:Y:S02]  /*01a0*/  IMAD.HI.U32 R4, R3, R9, R2 ;  /* 0x0000000903047227 */ /* 0x000fe400078e0002 */
[----:B-1----:R-:W0:Y:S04]  /*01b0*/  F2I.TRUNC.NTZ R2, UR4 ;  /* 0x0000000400027d05 */ /* 0x002e28000820f100 */
[----:B------:R-:W-:-:S05]  /*01c0*/  IMAD.HI.U32 R3, R4, R7, RZ ;  /* 0x0000000704037227 */ /* 0x000fca00078e00ff */
[----:B------:R-:W-:-:S05]  /*01d0*/  IADD3 R0, PT, PT, -R3, RZ, RZ ;  /* 0x000000ff03007210 */ /* 0x000fca0007ffe1ff */
[----:B------:R-:W-:-:S05]  /*01e0*/  IMAD R7, R0, UR6, R7 ;  /* 0x0000000600077c24 */ /* 0x000fca000f8e0207 */
[----:B------:R-:W-:-:S13]  /*01f0*/  ISETP.GE.U32.AND P0, PT, R7, UR6, PT ;  /* 0x0000000607007c0c */ /* 0x000fda000bf06070 */
[----:B------:R-:W-:Y:S01]  /*0200*/  @P0 VIADD R7, R7, -UR6 ;  /* 0x8000000607070c36 */ /* 0x000fe20008000000 */
[----:B------:R-:W-:-:S04]  /*0210*/  @P0 IADD3 R3, PT, PT, R3, 0x1, RZ ;  /* 0x0000000103030810 */ /* 0x000fc80007ffe0ff */
[----:B------:R-:W-:-:S13]  /*0220*/  ISETP.GE.U32.AND P1, PT, R7, UR6, PT ;  /* 0x0000000607007c0c */ /* 0x000fda000bf26070 */
[----:B------:R-:W-:Y:S01]  /*0230*/  @P1 VIADD R3, R3, 0x1 ;  /* 0x0000000103031836 */ /* 0x000fe20000000000 */
[----:B------:R-:W-:-:S04]  /*0240*/  @!P2 LOP3.LUT R3, RZ, UR6, RZ, 0x33, !PT ;  /* 0x00000006ff03ac12 */ /* 0x000fc8000f8e33ff */
[----:B------:R-:W-:-:S04]  /*0250*/  IADD3 R18, PT, PT, R18, R3, RZ ;  /* 0x0000000312127210 */ /* 0x000fc80007ffe0ff */
[----:B------:R-:W-:-:S04]  /*0260*/  LOP3.LUT R0, R18, 0x3, RZ, 0xc0, !PT ;  /* 0x0000000312007812 */ /* 0x000fc800078ec0ff */
[----:B------:R-:W-:-:S13]  /*0270*/  ISETP.NE.AND P0, PT, R0, 0x3, PT ;  /* 0x000000030000780c */ /* 0x000fda0003f05270 */
[----:B0-2---:R-:W-:Y:S05]  /*0280*/  @!P0 BRA `(.L_x_10) ;  /* 0x0000000400008947 */ /* 0x005fea0003800000 */
[----:B------:R-:W0:Y:S01]  /*0290*/  LDC R17, c[0x0][0x388] ;  /* 0x0000e200ff117b82 */ /* 0x000e220000000800 */
[----:B------:R-:W-:Y:S01]  /*02a0*/  VIADD R0, R18, 0x1 ;  /* 0x0000000112007836 */ /* 0x000fe20000000000 */
[----:B------:R-:W-:Y:S01]  /*02b0*/  IADD3 R14, PT, PT, R5, -R2, RZ ;  /* 0x80000002050e7210 */ /* 0x000fe20007ffe0ff */
[----:B------:R-:W-:-:S03]  /*02c0*/  IMAD R15, R15, UR5, R5 ;  /* 0x000000050f0f7c24 */ /* 0x000fc6000f8e0205 */
[----:B------:R-:W-:Y:S02]  /*02d0*/  LOP3.LUT R0, R0, 0x3, RZ, 0xc0, !PT ;  /* 0x0000000300007812 */ /* 0x000fe400078ec0ff */
[----:B------:R-:W1:Y:S03]  /*02e0*/  LDC R16, c[0x0][0x38c] ;  /* 0x0000e300ff107b82 */ /* 0x000e660000000800 */
[----:B------:R-:W-:-:S05]  /*02f0*/  IMAD.MOV R13, RZ, RZ, -R0 ;  /* 0x000000ffff0d7224 */ /* 0x000fca00078e0a00 */
[----:B------:R-:W2:Y:S02]  /*0300*/  LDC.64 R8, c[0x0][0x380] ;  /* 0x0000e000ff087b82 */ /* 0x000ea40000000a00 */
.L_x_17:
[----:B---3--:R-:W-:Y:S01]  /*0310*/  I2FP.F32.U32 R3, R5 ;  /* 0x0000000500037245 */ /* 0x008fe20000201000 */
[----:B------:R-:W-:Y:S03]  /*0320*/  BSSY.RECONVERGENT B3, `(.L_x_11) ;  /* 0x000002c000037945 */ /* 0x000fe60003800200 */
[----:B0-----:R-:W-:-:S13]  /*0330*/  FSETP.GEU.AND P0, PT, R3, R17, PT ;  /* 0x000000110300720b */ /* 0x001fda0003f0e000 */
[----:B------:R-:W-:Y:S05]  /*0340*/  @!P0 BRA `(.L_x_12) ;  /* 0x00000000006c8947 */ /* 0x000fea0003800000 */
[----:B-1----:R-:W0:Y:S01]  /*0350*/  MUFU.RCP R7, R16 ;  /* 0x0000001000077308 */ /* 0x002e220000001000 */
[----:B------:R-:W-:Y:S01]  /*0360*/  I2FP.F32.S32 R3, R14 ;  /* 0x0000000e00037245 */ /* 0x000fe20000201400 */
[----:B------:R-:W-:Y:S06]  /*0370*/  BSSY.RECONVERGENT B4, `(.L_x_13) ;  /* 0x000000d000047945 */ /* 0x000fec0003800200 */
[----:B------:R-:W1:Y:S01]  /*0380*/  FCHK P0, -R3, R16 ;  /* 0x0000001003007302 */ /* 0x000e620000000100 */
[----:B0-----:R-:W-:-:S04]  /*0390*/  FFMA R0, R7, -R16, 1 ;  /* 0x3f80000007007423 */ /* 0x001fc80000000810 */
[----:B------:R-:W-:-:S04]  /*03a0*/  FFMA R0, R7, R0, R7 ;  /* 0x0000000007007223 */ /* 0x000fc80000000007 */
[----:B------:R-:W-:-:S04]  /*03b0*/  FFMA R7, -R3, R0, RZ ;  /* 0x0000000003077223 */ /* 0x000fc800000001ff */
[----:B------:R-:W-:-:S04]  /*03c0*/  FFMA R4, R7, -R16, -R3 ;  /* 0x8000001007047223 */ /* 0x000fc80000000803 */
[----:B------:R-:W-:Y:S01]  /*03d0*/  FFMA R0, R0, R4, R7 ;  /* 0x0000000400007223 */ /* 0x000fe20000000007 */
[----:B-1----:R-:W-:Y:S06]  /*03e0*/  @!P0 BRA `(.L_x_14) ;  /* 0x0000000000148947 */ /* 0x002fec0003800000 */
[----:B------:R-:W0:Y:S01]  /*03f0*/  LDCU UR4, c[0x0][0x38c] ;  /* 0x00007180ff0477ac */ /* 0x000e220008000800 */
[----:B------:R-:W-:Y:S01]  /*0400*/  FADD R3, -R3, -RZ ;  /* 0x800000ff03037221 */ /* 0x000fe20000000100 */
[----:B------:R-:W-:Y:S02]  /*0410*/  MOV R4, 0x440 ;  /* 0x0000044000047802 */ /* 0x000fe40000000f00 */
[----:B0-----:R-:W-:-:S07]  /*0420*/  MOV R0, UR4 ;  /* 0x0000000400007c02 */ /* 0x001fce0008000f00 */
[----:B--2---:R-:W-:Y:S05]  /*0430*/  CALL.REL.NOINC `($__internal_0_$__cuda_sm3x_div_rn_noftz_f32_slowpath) ;  /* 0x0000001000247944 */ /* 0x004fea0003c00000 */
.L_x_14:
[----:B------:R-:W-:Y:S05]  /*0440*/  BSYNC.RECONVERGENT B4 ;  /* 0x0000000000047941 */ /* 0x000fea0003800200 */
.L_x_13:
[----:B------:R-:W-:Y:S02]  /*0450*/  HFMA2 R4, -RZ, RZ, 3.7421875, 0 ;  /* 0x437c0000ff047431 */ /* 0x000fe400000001ff */
[----:B------:R-:W-:-:S04]  /*0460*/  IMAD.MOV.U32 R3, RZ, RZ, 0x3bbb989d ;  /* 0x3bbb989dff037424 */ /* 0x000fc800078e00ff */
[----:B------:R-:W-:-:S04]  /*0470*/  FFMA.SAT R3, R0, R3, 0.5 ;  /* 0x3f00000000037423 */ /* 0x000fc80000002003 */
[----:B------:R-:W-:-:S04]  /*0480*/  FFMA.RM R3, R3, R4, 12582913 ;  /* 0x4b40000103037423 */ /* 0x000fc80000004004 */
[C---:B------:R-:W-:Y:S01]  /*0490*/  FADD R7, R3.reuse, -12583039 ;  /* 0xcb40007f03077421 */ /* 0x040fe20000000000 */
[----:B------:R-:W-:-:S03]  /*04a0*/  SHF.L.U32 R3, R3, 0x17, RZ ;  /* 0x0000001703037819 */ /* 0x000fc600000006ff */
[----:B------:R-:W-:-:S04]  /*04b0*/  FFMA R7, R0, 1.4426950216293334961, -R7 ;  /* 0x3fb8aa3b00077823 */ /* 0x000fc80000000807 */
[----:B------:R-:W-:-:S04]  /*04c0*/  FFMA R7, R0, 1.925963033500011079e-08, R7 ;  /* 0x32a5706000077823 */ /* 0x000fc80000000007 */
[----:B------:R-:W0:Y:S02]  /*04d0*/  MUFU.EX2 R0, R7 ;  /* 0x0000000700007308 */ /* 0x000e240000000800 */
[----:B0-----:R-:W-:Y:S01]  /*04e0*/  FMUL R0, R3, R0 ;  /* 0x0000000003007220 */ /* 0x001fe20000400000 */
[----:B------:R-:W-:Y:S06]  /*04f0*/  BRA `(.L_x_15) ;  /* 0x0000000000387947 */ /* 0x000fec0003800000 */
.L_x_12:
[----:B------:R-:W0:Y:S01]  /*0500*/  MUFU.RCP R0, R17 ;  /* 0x0000001100007308 */ /* 0x000e220000001000 */
[----:B------:R-:W-:Y:S07]  /*0510*/  BSSY.RECONVERGENT B4, `(.L_x_15) ;  /* 0x000000c000047945 */ /* 0x000fee0003800200 */
[----:B------:R-:W3:Y:S01]  /*0520*/  FCHK P0, R3, R17 ;  /* 0x0000001103007302 */ /* 0x000ee20000000000 */
[----:B0-----:R-:W-:-:S04]  /*0530*/  FFMA R7, R0, -R17, 1 ;  /* 0x3f80000000077423 */ /* 0x001fc80000000811 */
[----:B------:R-:W-:-:S04]  /*0540*/  FFMA R0, R0, R7, R0 ;  /* 0x0000000700007223 */ /* 0x000fc80000000000 */
[----:B------:R-:W-:-:S04]  /*0550*/  FFMA R4, R3, R0, RZ ;  /* 0x0000000003047223 */ /* 0x000fc800000000ff */
[----:B------:R-:W-:-:S04]  /*0560*/  FFMA R7, R4, -R17, R3 ;  /* 0x8000001104077223 */ /* 0x000fc80000000003 */
[----:B------:R-:W-:Y:S01]  /*0570*/  FFMA R0, R0, R7, R4 ;  /* 0x0000000700007223 */ /* 0x000fe20000000004 */
[----:B---3--:R-:W-:Y:S06]  /*0580*/  @!P0 BRA `(.L_x_16) ;  /* 0x0000000000108947 */ /* 0x008fec0003800000 */
[----:B------:R-:W0:Y:S01]  /*0590*/  LDCU UR4, c[0x0][0x388] ;  /* 0x00007100ff0477ac */ /* 0x000e220008000800 */
[----:B------:R-:W-:Y:S01]  /*05a0*/  MOV R4, 0x5d0 ;  /* 0x000005d000047802 */ /* 0x000fe20000000f00 */
[----:B0-----:R-:W-:-:S07]  /*05b0*/  IMAD.U32 R0, RZ, RZ, UR4 ;  /* 0x00000004ff007e24 */ /* 0x001fce000f8e00ff */
[----:B-12---:R-:W-:Y:S05]  /*05c0*/  CALL.REL.NOINC `($__internal_0_$__cuda_sm3x_div_rn_noftz_f32_slowpath) ;  /* 0x0000000c00c07944 */ /* 0x006fea0003c00000 */
.L_x_16:
[----:B------:R-:W-:Y:S05]  /*05d0*/  BSYNC.RECONVERGENT B4 ;  /* 0x0000000000047941 */ /* 0x000fea0003800200 */
.L_x_15:
[----:B------:R-:W-:Y:S05]  /*05e0*/  BSYNC.RECONVERGENT B3 ;  /* 0x0000000000037941 */ /* 0x000fea0003800200 */
.L_x_11:
[----:B--2---:R-:W-:-:S05]  /*05f0*/  IMAD.WIDE R6, R15, 0x4, R8 ;  /* 0x000000040f067825 */ /* 0x004fca00078e0208 */
[----:B------:R-:W2:Y:S01]  /*0600*/  LDG.E R3, desc[UR8][R6.64] ;  /* 0x0000000806037981 */ /* 0x000ea2000c1e1900 */
[----:B------:R-:W-:Y:S01]  /*0610*/  IADD3 R13, PT, PT, R13, 0x1, RZ ;  /* 0x000000010d0d7810 */ /* 0x000fe20007ffe0ff */
[----:B------:R-:W-:Y:S01]  /*0620*/  VIADD R14, R14, UR6 ;  /* 0x000000060e0e7c36 */ /* 0x000fe20008000000 */
[----:B------:R-:W-:Y:S02]  /*0630*/  IADD3 R5, PT, PT, R5, UR6, RZ ;  /* 0x0000000605057c10 */ /* 0x000fe4000fffe0ff */
[----:B------:R-:W-:Y:S02]  /*0640*/  ISETP.NE.AND P0, PT, R13, RZ, PT ;  /* 0x000000ff0d00720c */ /* 0x000fe40003f05270 */
[----:B------:R-:W-:Y:S01]  /*0650*/  IADD3 R15, PT, PT, R15, UR6, RZ ;  /* 0x000000060f0f7c10 */ /* 0x000fe2000fffe0ff */
[----:B--2---:R-:W-:-:S05]  /*0660*/  FMUL R3, R3, R0 ;  /* 0x0000000003037220 */ /* 0x004fca0000400000 */
[----:B------:R3:W-:Y:S05]  /*0670*/  STG.E desc[UR8][R6.64], R3 ;  /* 0x0000000306007986 */ /* 0x0007ea000c101908 */
[----:B------:R-:W-:Y:S05]  /*0680*/  @P0 BRA `(.L_x_17) ;  /* 0xfffffffc00200947 */ /* 0x000fea000383ffff */
.L_x_10:
[----:B------:R-:W-:Y:S05]  /*0690*/  BSYNC.RECONVERGENT B2 ;  /* 0x0000000000027941 */ /* 0x000fea0003800200 */
.L_x_9:
[----:B------:R-:W-:-:S13]  /*06a0*/  ISETP.GE.U32.AND P0, PT, R18, 0x3, PT ;  /* 0x000000031200780c */ /* 0x000fda0003f06070 */
[----:B------:R-:W-:Y:S05]  /*06b0*/  @!P0 EXIT ;  /* 0x000000000000894d */ /* 0x000fea0003800000 */
[----:B------:R-:W0:Y:S01]  /*06c0*/  LDC R17, c[0x0][0x388] ;  /* 0x0000e200ff117b82 */ /* 0x000e220000000800 */
[----:B------:R-:W2:Y:S01]  /*06d0*/  LDCU UR10, c[0x0][0x394] ;  /* 0x00007280ff0a77ac */ /* 0x000ea20008000800 */
[----:B------:R-:W-:-:S06]  /*06e0*/  USHF.L.U32 UR4, UR6, 0x2, URZ ;  /* 0x0000000206047899 */ /* 0x000fcc00080006ff */
[----:B------:R-:W4:Y:S08]  /*06f0*/  LDC R13, c[0x0][0x38c] ;  /* 0x0000e300ff0d7b82 */ /* 0x000f300000000800 */
[----:B-1----:R-:W1:Y:S08]  /*0700*/  LDC R16, c[0x0][0x394] ;  /* 0x0000e500ff107b82 */ /* 0x002e700000000800 */
[----:B--2---:R-:W0:Y:S02]  /*0710*/  LDC.64 R14, c[0x0][0x380] ;  /* 0x0000e000ff0e7b82 */ /* 0x004e240000000a00 */
.L_x_43:
[----:B--23--:R-:W-:Y:S01]  /*0720*/  I2FP.F32.U32 R6, R5 ;  /* 0x0000000500067245 */ /* 0x00cfe20000201000 */
[----:B------:R-:W-:Y:S03]  /*0730*/  BSSY.RECONVERGENT B2, `(.L_x_18) ;  /* 0x000002e000027945 */ /* 0x000fe60003800200 */
[----:B0-----:R-:W-:-:S13]  /*0740*/  FSETP.GEU.AND P0, PT, R6, R17, PT ;  /* 0x000000110600720b */ /* 0x001fda0003f0e000 */
[----:B------:R-:W-:Y:S05]  /*0750*/  @P0 BRA `(.L_x_19) ;  /* 0x0000000000400947 */ /* 0x000fea0003800000 */
[----:B------:R-:W0:Y:S01]  /*0760*/  MUFU.RCP R0, R17 ;  /* 0x0000001100007308 */ /* 0x000e220000001000 */
[----:B------:R-:W-:Y:S07]  /*0770*/  BSSY.RECONVERGENT B3, `(.L_x_20) ;  /* 0x000000d000037945 */ /* 0x000fee0003800200 */
[----:B------:R-:W2:Y:S01]  /*0780*/  FCHK P0, R6, R17 ;  /* 0x0000001106007302 */ /* 0x000ea20000000000 */
[----:B0-----:R-:W-:-:S04]  /*0790*/  FFMA R3, R0, -R17, 1 ;  /* 0x3f80000000037423 */ /* 0x001fc80000000811 */
[----:B------:R-:W-:-:S04]  /*07a0*/  FFMA R0, R0, R3, R0 ;  /* 0x0000000300007223 */ /* 0x000fc80000000000 */
[----:B------:R-:W-:-:S04]  /*07b0*/  FFMA R3, R0, R6, RZ ;  /* 0x0000000600037223 */ /* 0x000fc800000000ff */
[----:B------:R-:W-:-:S04]  /*07c0*/  FFMA R4, R3, -R17, R6 ;  /* 0x8000001103047223 */ /* 0x000fc80000000006 */
[----:B------:R-:W-:Y:S01]  /*07d0*/  FFMA R0, R0, R4, R3 ;  /* 0x0000000400007223 */ /* 0x000fe20000000003 */
[----:B--2---:R-:W-:Y:S06]  /*07e0*/  @!P0 BRA `(.L_x_21) ;  /* 0x0000000000148947 */ /* 0x004fec0003800000 */
[----:B------:R-:W0:Y:S01]  /*07f0*/  LDCU UR7, c[0x0][0x388] ;  /* 0x00007100ff0777ac */ /* 0x000e220008000800 */
[----:B------:R-:W-:Y:S02]  /*0800*/  MOV R3, R6 ;  /* 0x0000000600037202 */ /* 0x000fe40000000f00 */
[----:B------:R-:W-:Y:S01]  /*0810*/  MOV R4, 0x840 ;  /* 0x0000084000047802 */ /* 0x000fe20000000f00 */
[----:B0-----:R-:W-:-:S07]  /*0820*/  IMAD.U32 R0, RZ, RZ, UR7 ;  /* 0x00000007ff007e24 */ /* 0x001fce000f8e00ff */
[----:B-1--4-:R-:W-:Y:S05]  /*0830*/  CALL.REL.NOINC `($__internal_0_$__cuda_sm3x_div_rn_noftz_f32_slowpath) ;  /* 0x0000000c00247944 */ /* 0x012fea0003c00000 */
.L_x_21:
[----:B------:R-:W-:Y:S05]  /*0840*/  BSYNC.RECONVERGENT B3 ;  /* 0x0000000000037941 */ /* 0x000fea0003800200 */
.L_x_20:
[----:B------:R-:W-:Y:S05]  /*0850*/  BRA `(.L_x_22) ;  /* 0x00000000006c7947 */ /* 0x000fea0003800000 */
.L_x_19:
[----:B----4-:R-:W0:Y:S01]  /*0860*/  MUFU.RCP R4, R13 ;  /* 0x0000000d00047308 */ /* 0x010e220000001000 */
[----:B------:R-:W-:Y:S01]  /*0870*/  IADD3 R0, PT, PT, -R2, R5, RZ ;  /* 0x0000000502007210 */ /* 0x000fe20007ffe1ff */
[----:B------:R-:W-:Y:S03]  /*0880*/  BSSY.RECONVERGENT B3, `(.L_x_23) ;  /* 0x000000e000037945 */ /* 0x000fe60003800200 */
[----:B------:R-:W-:-:S04]  /*0890*/  I2FP.F32.S32 R6, R0 ;  /* 0x0000000000067245 */ /* 0x000fc80000201400 */
[----:B------:R-:W2:Y:S01]  /*08a0*/  FCHK P0, -R6, R13 ;  /* 0x0000000d06007302 */ /* 0x000ea20000000100 */
[----:B0-----:R-:W-:-:S04]  /*08b0*/  FFMA R3, R4, -R13, 1 ;  /* 0x3f80000004037423 */ /* 0x001fc8000000080d */
[----:B------:R-:W-:-:S04]  /*08c0*/  FFMA R0, R4, R3, R4 ;  /* 0x0000000304007223 */ /* 0x000fc80000000004 */
[----:B------:R-:W-:-:S04]  /*08d0*/  FFMA R3, R0, -R6, RZ ;  /* 0x8000000600037223 */ /* 0x000fc800000000ff */
[----:B------:R-:W-:-:S04]  /*08e0*/  FFMA R4, R3, -R13, -R6 ;  /* 0x8000000d03047223 */ /* 0x000fc80000000806 */
[----:B------:R-:W-:Y:S01]  /*08f0*/  FFMA R0, R0, R4, R3 ;  /* 0x0000000400007223 */ /* 0x000fe20000000003 */
[----:B--2---:R-:W-:Y:S06]  /*0900*/  @!P0 BRA `(.L_x_24) ;  /* 0x0000000000148947 */ /* 0x004fec0003800000 */
[----:B------:R-:W0:Y:S01]  /*0910*/  LDCU UR7, c[0x0][0x38c] ;  /* 0x00007180ff0777ac */ /* 0x000e220008000800 */
[----:B------:R-:W-:Y:S01]  /*0920*/  FADD R3, -R6, -RZ ;  /* 0x800000ff06037221 */ /* 0x000fe20000000100 */
[----:B------:R-:W-:Y:S02]  /*0930*/  MOV R4, 0x960 ;  /* 0x0000096000047802 */ /* 0x000fe40000000f00 */
[----:B0-----:R-:W-:-:S07]  /*0940*/  MOV R0, UR7 ;  /* 0x0000000700007c02 */ /* 0x001fce0008000f00 */
[----:B-1----:R-:W-:Y:S05]  /*0950*/  CALL.REL.NOINC `($__internal_0_$__cuda_sm3x_div_rn_noftz_f32_slowpath) ;  /* 0x0000000800dc7944 */ /* 0x002fea0003c00000 */
.L_x_24:
[----:B------:R-:W-:Y:S05]  /*0960*/  BSYNC.RECONVERGENT B3 ;  /* 0x0000000000037941 */ /* 0x000fea0003800200 */
.L_x_23:
[----:B------:R-:W-:Y:S02]  /*0970*/  HFMA2 R4, -RZ, RZ, 3.7421875, 0 ;  /* 0x437c0000ff047431 */ /* 0x000fe400000001ff */
[----:B------:R-:W-:-:S04]  /*0980*/  IMAD.MOV.U32 R3, RZ, RZ, 0x3bbb989d ;  /* 0x3bbb989dff037424 */ /* 0x000fc800078e00ff */
[----:B------:R-:W-:-:S04]  /*0990*/  FFMA.SAT R3, R0, R3, 0.5 ;  /* 0x3f00000000037423 */ /* 0x000fc80000002003 */
[----:B------:R-:W-:-:S04]  /*09a0*/  FFMA.RM R3, R3, R4, 12582913 ;  /* 0x4b40000103037423 */ /* 0x000fc80000004004 */
[----:B------:R-:W-:-:S04]  /*09b0*/  FADD R7, R3, -12583039 ;  /* 0xcb40007f03077421 */ /* 0x000fc80000000000 */
[----:B------:R-:W-:-:S04]  /*09c0*/  FFMA R7, R0, 1.4426950216293334961, -R7 ;  /* 0x3fb8aa3b00077823 */ /* 0x000fc80000000807 */
[----:B------:R-:W-:Y:S01]  /*09d0*/  FFMA R7, R0, 1.925963033500011079e-08, R7 ;  /* 0x32a5706000077823 */ /* 0x000fe20000000007 */
[----:B------:R-:W-:-:S05]  /*09e0*/  SHF.L.U32 R0, R3, 0x17, RZ ;  /* 0x0000001703007819 */ /* 0x000fca00000006ff */
[----:B------:R-:W0:Y:S02]  /*09f0*/  MUFU.EX2 R7, R7 ;  /* 0x0000000700077308 */ /* 0x000e240000000800 */
[----:B0-----:R-:W-:-:S07]  /*0a00*/  FMUL R0, R0, R7 ;  /* 0x0000000700007220 */ /* 0x001fce0000400000 */
.L_x_22:
[----:B------:R-:W-:Y:S05]  /*0a10*/  BSYNC.RECONVERGENT B2 ;  /* 0x0000000000027941 */ /* 0x000fea0003800200 */
.L_x_18:
[----:B-1----:R-:W-:-:S04]  /*0a20*/  IMAD R9, R16, UR5, R5 ;  /* 0x0000000510097c24 */ /* 0x002fc8000f8e0205 */
[----:B------:R-:W-:-:S05]  /*0a30*/  IMAD.WIDE R8, R9, 0x4, R14 ;  /* 0x0000000409087825 */ /* 0x000fca00078e020e */
[----:B------:R-:W2:Y:S01]  /*0a40*/  LDG.E R3, desc[UR8][R8.64] ;  /* 0x0000000808037981 */ /* 0x000ea2000c1e1900 */
[----:B------:R-:W-:Y:S01]  /*0a50*/  VIADD R5, R5, UR6 ;  /* 0x0000000605057c36 */ /* 0x000fe20008000000 */
[----:B------:R-:W-:Y:S04]  /*0a60*/  BSSY.RECONVERGENT B2, `(.L_x_25) ;  /* 0x0000031000027945 */ /* 0x000fe80003800200 */
[----:B------:R-:W-:-:S04]  /*0a70*/  I2FP.F32.U32 R6, R5 ;  /* 0x0000000500067245 */ /* 0x000fc80000201000 */
[----:B------:R-:W-:Y:S01]  /*0a80*/  FSETP.GEU.AND P0, PT, R6, R17, PT ;  /* 0x000000110600720b */ /* 0x000fe20003f0e000 */
[----:B--2---:R-:W-:-:S05]  /*0a90*/  FMUL R3, R3, R0 ;  /* 0x0000000003037220 */ /* 0x004fca0000400000 */
[----:B------:R0:W-:Y:S07]  /*0aa0*/  STG.E desc[UR8][R8.64], R3 ;  /* 0x0000000308007986 */ /* 0x0001ee000c101908 */
[----:B------:R-:W-:Y:S05]  /*0ab0*/  @!P0 BRA `(.L_x_26) ;  /* 0x0000000000708947 */ /* 0x000fea0003800000 */
[----:B----4-:R-:W0:Y:S01]  /*0ac0*/  MUFU.RCP R4, R13 ;  /* 0x0000000d00047308 */ /* 0x010e220000001000 */
[----:B------:R-:W-:Y:S01]  /*0ad0*/  IADD3 R0, PT, PT, -R2, R5, RZ ;  /* 0x0000000502007210 */ /* 0x000fe20007ffe1ff */
[----:B------:R-:W-:Y:S03]  /*0ae0*/  BSSY.RECONVERGENT B3, `(.L_x_27) ;  /* 0x000000e000037945 */ /* 0x000fe60003800200 */
[----:B------:R-:W-:-:S04]  /*0af0*/  I2FP.F32.S32 R6, R0 ;  /* 0x0000000000067245 */ /* 0x000fc80000201400 */
[----:B------:R-:W1:Y:S01]  /*0b00*/  FCHK P0, -R6, R13 ;  /* 0x0000000d06007302 */ /* 0x000e620000000100 */
[----:B0-----:R-:W-:-:S04]  /*0b10*/  FFMA R3, R4, -R13, 1 ;  /* 0x3f80000004037423 */ /* 0x001fc8000000080d */
[----:B------:R-:W-:-:S04]  /*0b20*/  FFMA R0, R4, R3, R4 ;  /* 0x0000000304007223 */ /* 0x000fc80000000004 */
[----:B------:R-:W-:-:S04]  /*0b30*/  FFMA R3, R0, -R6, RZ ;  /* 0x8000000600037223 */ /* 0x000fc800000000ff */
[----:B------:R-:W-:-:S04]  /*0b40*/  FFMA R4, R3, -R13, -R6 ;  /* 0x8000000d03047223 */ /* 0x000fc80000000806 */
[----:B------:R-:W-:Y:S01]  /*0b50*/  FFMA R0, R0, R4, R3 ;  /* 0x0000000400007223 */ /* 0x000fe20000000003 */
[----:B-1----:R-:W-:Y:S06]  /*0b60*/  @!P0 BRA `(.L_x_28) ;  /* 0x0000000000148947 */ /* 0x002fec0003800000 */
[----:B------:R-:W0:Y:S01]  /*0b70*/  LDCU UR7, c[0x0][0x38c] ;  /* 0x00007180ff0777ac */ /* 0x000e220008000800 */
[----:B------:R-:W-:Y:S01]  /*0b80*/  FADD R3, -R6, -RZ ;  /* 0x800000ff06037221 */ /* 0x000fe20000000100 */
[----:B------:R-:W-:Y:S02]  /*0b90*/  MOV R4, 0xbc0 ;  /* 0x00000bc000047802 */ /* 0x000fe40000000f00 */
[----:B0-----:R-:W-:-:S07]  /*0ba0*/  MOV R0, UR7 ;  /* 0x0000000700007c02 */ /* 0x001fce0008000f00 */
[----:B------:R-:W-:Y:S05]  /*0bb0*/  CALL.REL.NOINC `($__internal_0_$__cuda_sm3x_div_rn_noftz_f32_slowpath) ;  /* 0x0000000800447944 */ /* 0x000fea0003c00000 */
.L_x_28:
[----:B------:R-:W-:Y:S05]  /*0bc0*/  BSYNC.RECONVERGENT B3 ;  /* 0x0000000000037941 */ /* 0x000fea0003800200 */
.L_x_27:
        /* <DEDUP_REMOVED lines=11> */
.L_x_26:
[----:B------:R-:W0:Y:S01]  /*0c80*/  MUFU.RCP R0, R17 ;  /* 0x0000001100007308 */ /* 0x000e220000001000 */
[----:B------:R-:W-:Y:S07]  /*0c90*/  BSSY.RECONVERGENT B3, `(.L_x_29) ;  /* 0x000000d000037945 */ /* 0x000fee0003800200 */
[----:B------:R-:W1:Y:S01]  /*0ca0*/  FCHK P0, R6, R17 ;  /* 0x0000001106007302 */ /* 0x000e620000000000 */
[----:B0-----:R-:W-:-:S04]  /*0cb0*/  FFMA R3, R0, -R17, 1 ;  /* 0x3f80000000037423 */ /* 0x001fc80000000811 */
[----:B------:R-:W-:-:S04]  /*0cc0*/  FFMA R0, R0, R3, R0 ;  /* 0x0000000300007223 */ /* 0x000fc80000000000 */
[----:B------:R-:W-:-:S04]  /*0cd0*/  FFMA R3, R0, R6, RZ ;  /* 0x0000000600037223 */ /* 0x000fc800000000ff */
[----:B------:R-:W-:-:S04]  /*0ce0*/  FFMA R4, R3, -R17, R6 ;  /* 0x8000001103047223 */ /* 0x000fc80000000006 */
[----:B------:R-:W-:Y:S01]  /*0cf0*/  FFMA R0, R0, R4, R3 ;  /* 0x0000000400007223 */ /* 0x000fe20000000003 */
[----:B-1----:R-:W-:Y:S06]  /*0d00*/  @!P0 BRA `(.L_x_30) ;  /* 0x0000000000148947 */ /* 0x002fec0003800000 */
[----:B------:R-:W0:Y:S01]  /*0d10*/  LDCU UR7, c[0x0][0x388] ;  /* 0x00007100ff0777ac */ /* 0x000e220008000800 */
[----:B------:R-:W-:Y:S01]  /*0d20*/  IMAD.MOV.U32 R3, RZ, RZ, R6 ;  /* 0x000000ffff037224 */ /* 0x000fe200078e0006 */
[----:B------:R-:W-:Y:S02]  /*0d30*/  MOV R4, 0xd60 ;  /* 0x00000d6000047802 */ /* 0x000fe40000000f00 */
[----:B0-----:R-:W-:-:S07]  /*0d40*/  MOV R0, UR7 ;  /* 0x0000000700007c02 */ /* 0x001fce0008000f00 */
[----:B----4-:R-:W-:Y:S05]  /*0d50*/  CALL.REL.NOINC `($__internal_0_$__cuda_sm3x_div_rn_noftz_f32_slowpath) ;  /* 0x0000000400dc7944 */ /* 0x010fea0003c00000 */
.L_x_30:
[----:B------:R-:W-:Y:S05]  /*0d60*/  BSYNC.RECONVERGENT B3 ;  /* 0x0000000000037941 */ /* 0x000fea0003800200 */
.L_x_29:
[----:B------:R-:W-:Y:S05]  /*0d70*/  BSYNC.RECONVERGENT B2 ;  /* 0x0000000000027941 */ /* 0x000fea0003800200 */
.L_x_25:
[----:B------:R-:W-:-:S04]  /*0d80*/  IADD3 R8, P0, PT, R8, UR4, RZ ;  /* 0x0000000408087c10 */ /* 0x000fc8000ff1e0ff */
[----:B------:R-:W-:-:S05]  /*0d90*/  IADD3.X R9, PT, PT, RZ, R9, RZ, P0, !PT ;  /* 0x00000009ff097210 */ /* 0x000fca00007fe4ff */
        /* <DEDUP_REMOVED lines=24> */
.L_x_34:
[----:B------:R-:W-:Y:S05]  /*0f20*/  BSYNC.RECONVERGENT B3 ;  /* 0x0000000000037941 */ /* 0x000fea0003800200 */
.L_x_33:
        /* <DEDUP_REMOVED lines=11> */
.L_x_32:
        /* <DEDUP_REMOVED lines=14> */
.L_x_36:
[----:B------:R-:W-:Y:S05]  /*10c0*/  BSYNC.RECONVERGENT B3 ;  /* 0x0000000000037941 */ /* 0x000fea0003800200 */
.L_x_35:
[----:B------:R-:W-:Y:S05]  /*10d0*/  BSYNC.RECONVERGENT B2 ;  /* 0x0000000000027941 */ /* 0x000fea0003800200 */
.L_x_31:
        /* <DEDUP_REMOVED lines=26> */
.L_x_40:
[----:B------:R-:W-:Y:S05]  /*1280*/  BSYNC.RECONVERGENT B3 ;  /* 0x0000000000037941 */ /* 0x000fea0003800200 */
.L_x_39:
        /* <DEDUP_REMOVED lines=11> */
.L_x_38:
        /* <DEDUP_REMOVED lines=14> */
.L_x_42:
[----:B------:R-:W-:Y:S05]  /*1420*/  BSYNC.RECONVERGENT B3 ;  /* 0x0000000000037941 */ /* 0x000fea0003800200 */
.L_x_41:
[----:B------:R-:W-:Y:S05]  /*1430*/  BSYNC.RECONVERGENT B2 ;  /* 0x0000000000027941 */ /* 0x000fea0003800200 */
.L_x_37:
[----:B------:R-:W-:-:S04]  /*1440*/  IADD3 R6, P0, PT, R8, UR4, RZ ;  /* 0x0000000408067c10 */ /* 0x000fc8000ff1e0ff */
[----:B------:R-:W-:-:S05]  /*1450*/  IADD3.X R7, PT, PT, RZ, R9, RZ, P0, !PT ;  /* 0x00000009ff077210 */ /* 0x000fca00007fe4ff */
[----:B------:R-:W2:Y:S01]  /*1460*/  LDG.E R3, desc[UR8][R6.64] ;  /* 0x0000000806037981 */ /* 0x000ea2000c1e1900 */
[----:B------:R-:W-:-:S05]  /*1470*/  VIADD R5, R5, UR6 ;  /* 0x0000000605057c36 */ /* 0x000fca0008000000 */
[----:B------:R-:W-:Y:S01]  /*1480*/  ISETP.GE.AND P0, PT, R5, UR10, PT ;  /* 0x0000000a05007c0c */ /* 0x000fe2000bf06270 */
[----:B--2---:R-:W-:-:S05]  /*1490*/  FMUL R3, R3, R0 ;  /* 0x0000000003037220 */ /* 0x004fca0000400000 */
[----:B------:R2:W-:Y:S07]  /*14a0*/  STG.E desc[UR8][R6.64], R3 ;  /* 0x0000000306007986 */ /* 0x0005ee000c101908 */
[----:B------:R-:W-:Y:S05]  /*14b0*/  @!P0 BRA `(.L_x_43) ;  /* 0xfffffff000988947 */ /* 0x000fea000383ffff */
[----:B------:R-:W-:Y:S05]  /*14c0*/  EXIT ;  /* 0x000000000000794d */ /* 0x000fea0003800000 */
        .weak           $__internal_0_$__cuda_sm3x_div_rn_noftz_f32_slowpath
        .type           $__internal_0_$__cuda_sm3x_div_rn_noftz_f32_slowpath,@function
        .size           $__internal_0_$__cuda_sm3x_div_rn_noftz_f32_slowpath,(.L_x_69 - $__internal_0_$__cuda_sm3x_div_rn_noftz_f32_slowpath)
$__internal_0_$__cuda_sm3x_div_rn_noftz_f32_slowpath:
[----:B------:R-:W-:Y:S01]  /*14d0*/  SHF.R.U32.HI R6, RZ, 0x17, R0 ;  /* 0x00000017ff067819 */ /* 0x000fe20000011600 */
[----:B------:R-:W-:Y:S01]  /*14e0*/  BSSY.RECONVERGENT B0, `(.L_x_44) ;  /* 0x0000062000007945 */ /* 0x000fe20003800200 */
[----:B------:R-:W-:Y:S02]  /*14f0*/  SHF.R.U32.HI R10, RZ, 0x17, R3 ;  /* 0x00000017ff0a7819 */ /* 0x000fe40000011603 */
[----:B------:R-:W-:Y:S02]  /*1500*/  LOP3.LUT R6, R6, 0xff, RZ, 0xc0, !PT ;  /* 0x000000ff06067812 */ /* 0x000fe400078ec0ff */
[----:B------:R-:W-:Y:S02]  /*1510*/  LOP3.LUT R10, R10, 0xff, RZ, 0xc0, !PT ;  /* 0x000000ff0a0a7812 */ /* 0x000fe400078ec0ff */
[----:B------:R-:W-:Y:S02]  /*1520*/  IADD3 R11, PT, PT, R6, -0x1, RZ ;  /* 0xffffffff060b7810 */ /* 0x000fe40007ffe0ff */
[----:B------:R-:W-:-:S02]  /*1530*/  IADD3 R12, PT, PT, R10, -0x1, RZ ;  /* 0xffffffff0a0c7810 */ /* 0x000fc40007ffe0ff */
[----:B------:R-:W-:-:S04]  /*1540*/  ISETP.GT.U32.AND P0, PT, R11, 0xfd, PT ;  /* 0x000000fd0b00780c */ /* 0x000fc80003f04070 */
[----:B------:R-:W-:-:S13]  /*1550*/  ISETP.GT.U32.OR P0, PT, R12, 0xfd, P0 ;  /* 0x000000fd0c00780c */ /* 0x000fda0000704470 */
[----:B------:R-:W-:Y:S01]  /*1560*/  @!P0 IMAD.MOV.U32 R7, RZ, RZ, RZ ;  /* 0x000000ffff078224 */ /* 0x000fe200078e00ff */
[----:B------:R-:W-:Y:S06]  /*1570*/  @!P0 BRA `(.L_x_45) ;  /* 0x00000000005c8947 */ /* 0x000fec0003800000 */
[----:B------:R-:W-:Y:S02]  /*1580*/  FSETP.GTU.FTZ.AND P0, PT, |R3|, +INF , PT ;  /* 0x7f8000000300780b */ /* 0x000fe40003f1c200 */
[----:B------:R-:W-:-:S04]  /*1590*/  FSETP.GTU.FTZ.AND P1, PT, |R0|, +INF , PT ;  /* 0x7f8000000000780b */ /* 0x000fc80003f3c200 */
[----:B------:R-:W-:-:S13]  /*15a0*/  PLOP3.LUT P0, PT, P0, P1, PT, 0xf8, 0x8f ;  /* 0x00000000008f781c */ /* 0x000fda0000703f70 */
[----:B------:R-:W-:Y:S05]  /*15b0*/  @P0 BRA `(.L_x_46) ;  /* 0x00000004004c0947 */ /* 0x000fea0003800000 */
[----:B------:R-:W-:-:S13]  /*15c0*/  LOP3.LUT P0, RZ, R0, 0x7fffffff, R3, 0xc8, !PT ;  /* 0x7fffffff00ff7812 */ /* 0x000fda000780c803 */
[----:B------:R-:W-:Y:S05]  /*15d0*/  @!P0 BRA `(.L_x_47) ;  /* 0x00000004003c8947 */ /* 0x000fea0003800000 */
[C---:B------:R-:W-:Y:S02]  /*15e0*/  FSETP.NEU.FTZ.AND P2, PT, |R3|.reuse, +INF , PT ;  /* 0x7f8000000300780b */ /* 0x040fe40003f5d200 */
[----:B------:R-:W-:Y:S02]  /*15f0*/  FSETP.NEU.FTZ.AND P1, PT, |R0|, +INF , PT ;  /* 0x7f8000000000780b */ /* 0x000fe40003f3d200 */
[----:B------:R-:W-:-:S11]  /*1600*/  FSETP.NEU.FTZ.AND P0, PT, |R3|, +INF , PT ;  /* 0x7f8000000300780b */ /* 0x000fd60003f1d200 */
[----:B------:R-:W-:Y:S05]  /*1610*/  @!P1 BRA !P2, `(.L_x_47) ;  /* 0x00000004002c9947 */ /* 0x000fea0005000000 */
[----:B------:R-:W-:-:S04]  /*1620*/  LOP3.LUT P2, RZ, R3, 0x7fffffff, RZ, 0xc0, !PT ;  /* 0x7fffffff03ff7812 */ /* 0x000fc8000784c0ff */
[----:B------:R-:W-:-:S13]  /*1630*/  PLOP3.LUT P1, PT, P1, P2, PT, 0x2f, 0xf2 ;  /* 0x0000000000f2781c */ /* 0x000fda0000f24577 */
[----:B------:R-:W-:Y:S05]  /*1640*/  @P1 BRA `(.L_x_48) ;  /* 0x0000000400181947 */ /* 0x000fea0003800000 */
[----:B------:R-:W-:-:S04]  /*1650*/  LOP3.LUT P1, RZ, R0, 0x7fffffff, RZ, 0xc0, !PT ;  /* 0x7fffffff00ff7812 */ /* 0x000fc8000782c0ff */
[----:B------:R-:W-:-:S13]  /*1660*/  PLOP3.LUT P0, PT, P0, P1, PT, 0x2f, 0xf2 ;  /* 0x0000000000f2781c */ /* 0x000fda0000702577 */
[----:B------:R-:W-:Y:S05]  /*1670*/  @P0 BRA `(.L_x_49) ;  /* 0x0000000400000947 */ /* 0x000fea0003800000 */
[----:B------:R-:W-:Y:S02]  /*1680*/  ISETP.GE.AND P0, PT, R12, RZ, PT ;  /* 0x000000ff0c00720c */ /* 0x000fe40003f06270 */
[----:B------:R-:W-:-:S11]  /*1690*/  ISETP.GE.AND P1, PT, R11, RZ, PT ;  /* 0x000000ff0b00720c */ /* 0x000fd60003f26270 */
[----:B------:R-:W-:Y:S01]  /*16a0*/  @P0 MOV R7, RZ ;  /* 0x000000ff00070202 */ /* 0x000fe20000000f00 */
[----:B------:R-:W-:Y:S01]  /*16b0*/  @!P0 FFMA R3, R3, 1.84467440737095516160e+19, RZ ;  /* 0x5f80000003038823 */ /* 0x000fe200000000ff */
[----:B------:R-:W-:Y:S01]  /*16c0*/  @!P0 MOV R7, 0xffffffc0 ;  /* 0xffffffc000078802 */ /* 0x000fe20000000f00 */
[----:B------:R-:W-:-:S04]  /*16d0*/  @!P1 FFMA R0, R0, 1.84467440737095516160e+19, RZ ;  /* 0x5f80000000009823 */ /* 0x000fc800000000ff */
[----:B------:R-:W-:-:S07]  /*16e0*/  @!P1 VIADD R7, R7, 0x40 ;  /* 0x0000004007079836 */ /* 0x000fce0000000000 */
.L_x_45:
[----:B------:R-:W-:Y:S01]  /*16f0*/  LEA R11, R6, 0xc0800000, 0x17 ;  /* 0xc0800000060b7811 */ /* 0x000fe200078eb8ff */
[----:B------:R-:W-:Y:S01]  /*1700*/  BSSY.RECONVERGENT B1, `(.L_x_50) ;  /* 0x0000036000017945 */ /* 0x000fe20003800200 */
[----:B------:R-:W-:Y:S02]  /*1710*/  IADD3 R10, PT, PT, R10, -0x7f, RZ ;  /* 0xffffff810a0a7810 */ /* 0x000fe40007ffe0ff */
[----:B------:R-:W-:Y:S02]  /*1720*/  IADD3 R20, PT, PT, -R11, R0, RZ ;  /* 0x000000000b147210 */ /* 0x000fe40007ffe1ff */
[C---:B------:R-:W-:Y:S01]  /*1730*/  IADD3 R6, PT, PT, R10.reuse, 0x7f, -R6 ;  /* 0x0000007f0a067810 */ /* 0x040fe20007ffe806 */
[----:B------:R-:W-:Y:S01]  /*1740*/  IMAD R0, R10, -0x800000, R3 ;  /* 0xff8000000a007824 */ /* 0x000fe200078e0203 */
[----:B------:R-:W0:Y:S01]  /*1750*/  MUFU.RCP R12, R20 ;  /* 0x00000014000c7308 */ /* 0x000e220000001000 */
[----:B------:R-:W-:Y:S02]  /*1760*/  FADD.FTZ R11, -R20, -RZ ;  /* 0x800000ff140b7221 */ /* 0x000fe40000010100 */
[----:B------:R-:W-:-:S02]  /*1770*/  IMAD.IADD R7, R6, 0x1, R7 ;  /* 0x0000000106077824 */ /* 0x000fc400078e0207 */
[----:B0-----:R-:W-:-:S04]  /*1780*/  FFMA R19, R12, R11, 1 ;  /* 0x3f8000000c137423 */ /* 0x001fc8000000000b */
[----:B------:R-:W-:-:S04]  /*1790*/  FFMA R19, R12, R19, R12 ;  /* 0x000000130c137223 */ /* 0x000fc8000000000c */
[----:B------:R-:W-:-:S04]  /*17a0*/  FFMA R12, R0, R19, RZ ;  /* 0x00000013000c7223 */ /* 0x000fc800000000ff */
[----:B------:R-:W-:-:S04]  /*17b0*/  FFMA R3, R11, R12, R0 ;  /* 0x0000000c0b037223 */ /* 0x000fc80000000000 */
[----:B------:R-:W-:-:S04]  /*17c0*/  FFMA R12, R19, R3, R12 ;  /* 0x00000003130c7223 */ /* 0x000fc8000000000c */
[----:B------:R-:W-:-:S04]  /*17d0*/  FFMA R11, R11, R12, R0 ;  /* 0x0000000c0b0b7223 */ /* 0x000fc80000000000 */
[----:B------:R-:W-:-:S05]  /*17e0*/  FFMA R0, R19, R11, R12 ;  /* 0x0000000b13007223 */ /* 0x000fca000000000c */
[----:B------:R-:W-:-:S04]  /*17f0*/  SHF.R.U32.HI R3, RZ, 0x17, R0 ;  /* 0x00000017ff037819 */ /* 0x000fc80000011600 */
[----:B------:R-:W-:-:S04]  /*1800*/  LOP3.LUT R6, R3, 0xff, RZ, 0xc0, !PT ;  /* 0x000000ff03067812 */ /* 0x000fc800078ec0ff */
[----:B------:R-:W-:-:S04]  /*1810*/  IADD3 R3, PT, PT, R6, R7, RZ ;  /* 0x0000000706037210 */ /* 0x000fc80007ffe0ff */
[----:B------:R-:W-:-:S04]  /*1820*/  IADD3 R6, PT, PT, R3, -0x1, RZ ;  /* 0xffffffff03067810 */ /* 0x000fc80007ffe0ff */
[----:B------:R-:W-:-:S13]  /*1830*/  ISETP.GE.U32.AND P0, PT, R6, 0xfe, PT ;  /* 0x000000fe0600780c */ /* 0x000fda0003f06070 */
[----:B------:R-:W-:Y:S05]  /*1840*/  @!P0 BRA `(.L_x_51) ;  /* 0x0000000000808947 */ /* 0x000fea0003800000 */
[----:B------:R-:W-:-:S13]  /*1850*/  ISETP.GT.AND P0, PT, R3, 0xfe, PT ;  /* 0x000000fe0300780c */ /* 0x000fda0003f04270 */
[----:B------:R-:W-:Y:S05]  /*1860*/  @P0 BRA `(.L_x_52) ;  /* 0x00000000006c0947 */ /* 0x000fea0003800000 */
[----:B------:R-:W-:-:S13]  /*1870*/  ISETP.GE.AND P0, PT, R3, 0x1, PT ;  /* 0x000000010300780c */ /* 0x000fda0003f06270 */
[----:B------:R-:W-:Y:S05]  /*1880*/  @P0 BRA `(.L_x_53) ;  /* 0x0000000000740947 */ /* 0x000fea0003800000 */
[----:B------:R-:W-:Y:S02]  /*1890*/  ISETP.GE.AND P0, PT, R3, -0x18, PT ;  /* 0xffffffe80300780c */ /* 0x000fe40003f06270 */
[----:B------:R-:W-:-:S11]  /*18a0*/  LOP3.LUT R0, R0, 0x80000000, RZ, 0xc0, !PT ;  /* 0x8000000000007812 */ /* 0x000fd600078ec0ff */
[----:B------:R-:W-:Y:S05]  /*18b0*/  @!P0 BRA `(.L_x_53) ;  /* 0x0000000000688947 */ /* 0x000fea0003800000 */
[CCC-:B------:R-:W-:Y:S01]  /*18c0*/  FFMA.RZ R6, R19.reuse, R11.reuse, R12.reuse ;  /* 0x0000000b13067223 */ /* 0x1c0fe2000000c00c */
[CCC-:B------:R-:W-:Y:S01]  /*18d0*/  FFMA.RP R7, R19.reuse, R11.reuse, R12.reuse ;  /* 0x0000000b13077223 */ /* 0x1c0fe2000000800c */
[----:B------:R-:W-:Y:S01]  /*18e0*/  FFMA.RM R12, R19, R11, R12 ;  /* 0x0000000b130c7223 */ /* 0x000fe2000000400c */
[C---:B------:R-:W-:Y:S01]  /*18f0*/  VIADD R10, R3.reuse, 0x20 ;  /* 0x00000020030a7836 */ /* 0x040fe20000000000 */
[C---:B------:R-:W-:Y:S02]  /*1900*/  ISETP.NE.AND P2, PT, R3.reuse, RZ, PT ;  /* 0x000000ff0300720c */ /* 0x040fe40003f45270 */
[----:B------:R-:W-:Y:S02]  /*1910*/  LOP3.LUT R6, R6, 0x7fffff, RZ, 0xc0, !PT ;  /* 0x007fffff06067812 */ /* 0x000fe400078ec0ff */
[----:B------:R-:W-:Y:S02]  /*1920*/  ISETP.NE.AND P1, PT, R3, RZ, PT ;  /* 0x000000ff0300720c */ /* 0x000fe40003f25270 */
[----:B------:R-:W-:-:S02]  /*1930*/  LOP3.LUT R11, R6, 0x800000, RZ, 0xfc, !PT ;  /* 0x00800000060b7812 */ /* 0x000fc400078efcff */
[----:B------:R-:W-:Y:S02]  /*1940*/  IADD3 R3, PT, PT, -R3, RZ, RZ ;  /* 0x000000ff03037210 */ /* 0x000fe40007ffe1ff */
[----:B------:R-:W-:Y:S02]  /*1950*/  SHF.L.U32 R10, R11, R10, RZ ;  /* 0x0000000a0b0a7219 */ /* 0x000fe400000006ff */
[----:B------:R-:W-:Y:S02]  /*1960*/  FSETP.NEU.FTZ.AND P0, PT, R7, R12, PT ;  /* 0x0000000c0700720b */ /* 0x000fe40003f1d000 */
[----:B------:R-:W-:Y:S02]  /*1970*/  SEL R6, R3, RZ, P2 ;  /* 0x000000ff03067207 */ /* 0x000fe40001000000 */
[----:B------:R-:W-:Y:S02]  /*1980*/  ISETP.NE.AND P1, PT, R10, RZ, P1 ;  /* 0x000000ff0a00720c */ /* 0x000fe40000f25270 */
[----:B------:R-:W-:-:S02]  /*1990*/  SHF.R.U32.HI R11, RZ, R6, R11 ;  /* 0x00000006ff0b7219 */ /* 0x000fc4000001160b */
[----:B------:R-:W-:Y:S02]  /*19a0*/  PLOP3.LUT P0, PT, P0, P1, PT, 0xf8, 0x8f ;  /* 0x00000000008f781c */ /* 0x000fe40000703f70 */
[----:B------:R-:W-:Y:S02]  /*19b0*/  SHF.R.U32.HI R3, RZ, 0x1, R11 ;  /* 0x00000001ff037819 */ /* 0x000fe4000001160b */
[----:B------:R-:W-:-:S04]  /*19c0*/  SEL R6, RZ, 0x1, !P0 ;  /* 0x00000001ff067807 */ /* 0x000fc80004000000 */
[----:B------:R-:W-:-:S04]  /*19d0*/  LOP3.LUT R6, R6, 0x1, R3, 0xf8, !PT ;  /* 0x0000000106067812 */ /* 0x000fc800078ef803 */
[----:B------:R-:W-:-:S04]  /*19e0*/  LOP3.LUT R6, R6, R11, RZ, 0xc0, !PT ;  /* 0x0000000b06067212 */ /* 0x000fc800078ec0ff */
[----:B------:R-:W-:-:S04]  /*19f0*/  IADD3 R3, PT, PT, R3, R6, RZ ;  /* 0x0000000603037210 */ /* 0x000fc80007ffe0ff */
[----:B------:R-:W-:Y:S01]  /*1a00*/  LOP3.LUT R0, R3, R0, RZ, 0xfc, !PT ;  /* 0x0000000003007212 */ /* 0x000fe200078efcff */
[----:B------:R-:W-:Y:S06]  /*1a10*/  BRA `(.L_x_53) ;  /* 0x0000000000107947 */ /* 0x000fec0003800000 */
.L_x_52:
[----:B------:R-:W-:-:S04]  /*1a20*/  LOP3.LUT R0, R0, 0x80000000, RZ, 0xc0, !PT ;  /* 0x8000000000007812 */ /* 0x000fc800078ec0ff */
[----:B------:R-:W-:Y:S01]  /*1a30*/  LOP3.LUT R0, R0, 0x7f800000, RZ, 0xfc, !PT ;  /* 0x7f80000000007812 */ /* 0x000fe200078efcff */
[----:B------:R-:W-:Y:S06]  /*1a40*/  BRA `(.L_x_53) ;  /* 0x0000000000047947 */ /* 0x000fec0003800000 */
.L_x_51:
[----:B------:R-:W-:-:S07]  /*1a50*/  IMAD R0, R7, 0x800000, R0 ;  /* 0x0080000007007824 */ /* 0x000fce00078e0200 */
.L_x_53:
[----:B------:R-:W-:Y:S05]  /*1a60*/  BSYNC.RECONVERGENT B1 ;  /* 0x0000000000017941 */ /* 0x000fea0003800200 */
.L_x_50:
[----:B------:R-:W-:Y:S05]  /*1a70*/  BRA `(.L_x_54) ;  /* 0x0000000000207947 */ /* 0x000fea0003800000 */
.L_x_49:
[----:B------:R-:W-:-:S04]  /*1a80*/  LOP3.LUT R0, R0, 0x80000000, R3, 0x48, !PT ;  /* 0x8000000000007812 */ /* 0x000fc800078e4803 */
[----:B------:R-:W-:Y:S01]  /*1a90*/  LOP3.LUT R0, R0, 0x7f800000, RZ, 0xfc, !PT ;  /* 0x7f80000000007812 */ /* 0x000fe200078efcff */
[----:B------:R-:W-:Y:S06]  /*1aa0*/  BRA `(.L_x_54) ;  /* 0x0000000000147947 */ /* 0x000fec0003800000 */
.L_x_48:
[----:B------:R-:W-:Y:S01]  /*1ab0*/  LOP3.LUT R0, R0, 0x80000000, R3, 0x48, !PT ;  /* 0x8000000000007812 */ /* 0x000fe200078e4803 */
[----:B------:R-:W-:Y:S06]  /*1ac0*/  BRA `(.L_x_54) ;  /* 0x00000000000c7947 */ /* 0x000fec0003800000 */
.L_x_47:
[----:B------:R-:W0:Y:S01]  /*1ad0*/  MUFU.RSQ R0, -QNAN ;  /* 0xffc0000000007908 */ /* 0x000e220000001400 */
[----:B------:R-:W-:Y:S05]  /*1ae0*/  BRA `(.L_x_54) ;  /* 0x0000000000047947 */ /* 0x000fea0003800000 */
.L_x_46:
[----:B------:R-:W-:-:S07]  /*1af0*/  FADD.FTZ R0, R3, R0 ;  /* 0x0000000003007221 */ /* 0x000fce0000010000 */
.L_x_54:
[----:B------:R-:W-:Y:S05]  /*1b00*/  BSYNC.RECONVERGENT B0 ;  /* 0x0000000000007941 */ /* 0x000fea0003800200 */
.L_x_44:
[----:B------:R-:W-:Y:S01]  /*1b10*/  HFMA2 R7, -RZ, RZ, 0, 0 ;  /* 0x00000000ff077431 */ /* 0x000fe200000001ff */
[----:B------:R-:W-:-:S04]  /*1b20*/  MOV R6, R4 ;  /* 0x0000000400067202 */ /* 0x000fc80000000f00 */
[----:B0-----:R-:W-:Y:S05]  /*1b30*/  RET.REL.NODEC R6 `(envelope_kernel) ;  /* 0xffffffe406307950 */ /* 0x001fea0003c3ffff */
.L_x_55:
        /* <DEDUP_REMOVED lines=12> */
.L_x_69:


//--------------------- .text.harmonic_additive_kernel --------------------------
	.section	.text.harmonic_additive_kernel,"ax",@progbits
	.align	128
        .global         harmonic_additive_kernel
        .type           harmonic_additive_kernel,@function
        .size           harmonic_additive_kernel,(.L_x_72 - harmonic_additive_kernel)
        .other          harmonic_additive_kernel,@"STO_CUDA_ENTRY STV_DEFAULT"
harmonic_additive_kernel:
.text.harmonic_additive_kernel:
[----:B------:R-:W-:Y:S01]  /*0000*/  LDC R1, c[0x0][0x37c] ;  /* 0x0000df00ff017b82 */ /* 0x000fe20000000800 */
[----:B------:R-:W0:Y:S01]  /*0010*/  S2R R0, SR_CTAID.X ;  /* 0x0000000000007919 */ /* 0x000e220000002500 */
[----:B------:R-:W0:Y:S02]  /*0020*/  LDCU UR4, c[0x0][0x3a0] ;  /* 0x00007400ff0477ac */ /* 0x000e240008000800 */
[----:B0-----:R-:W-:-:S13]  /*0030*/  ISETP.GE.AND P0, PT, R0, UR4, PT ;  /* 0x0000000400007c0c */ /* 0x001fda000bf06270 */
[----:B------:R-:W-:Y:S05]  /*0040*/  @P0 EXIT ;  /* 0x000000000000094d */ /* 0x000fea0003800000 */
[----:B------:R-:W0:Y:S01]  /*0050*/  S2R R3, SR_TID.X ;  /* 0x0000000000037919 */ /* 0x000e220000002100 */
[----:B------:R-:W1:Y:S01]  /*0060*/  LDCU UR7, c[0x0][0x3a4] ;  /* 0x00007480ff0777ac */ /* 0x000e620008000800 */
[----:B------:R-:W2:Y:S01]  /*0070*/  S2UR UR5, SR_CgaCtaId ;  /* 0x00000000000579c3 */ /* 0x000ea20000008800 */
[----:B------:R-:W-:Y:S01]  /*0080*/  BSSY.RECONVERGENT B0, `(.L_x_56) ;  /* 0x0000019000007945 */ /* 0x000fe20003800200 */
[----:B------:R-:W3:Y:S01]  /*0090*/  LDCU UR9, c[0x0][0x3a8] ;  /* 0x00007500ff0977ac */ /* 0x000ee20008000800 */
[----:B------:R-:W-:Y:S01]  /*00a0*/  UMOV UR4, 0x400 ;  /* 0x0000040000047882 */ /* 0x000fe20000000000 */
[----:B------:R-:W4:Y:S01]  /*00b0*/  LDCU UR6, c[0x0][0x360] ;  /* 0x00006c00ff0677ac */ /* 0x000f220008000800 */
[----:B------:R-:W0:Y:S01]  /*00c0*/  LDCU.64 UR10, c[0x0][0x358] ;  /* 0x00006b00ff0a77ac */ /* 0x000e220008000a00 */
[----:B--2---:R-:W-:-:S04]  /*00d0*/  ULEA UR4, UR5, UR4, 0x18 ;  /* 0x0000000405047291 */ /* 0x004fc8000f8ec0ff */
[----:B-1----:R-:W-:Y:S02]  /*00e0*/  ULEA UR8, UR7, UR4, 0x2 ;  /* 0x0000000407087291 */ /* 0x002fe4000f8e10ff */
[C---:B0-----:R-:W-:Y:S02]  /*00f0*/  ISETP.GE.AND P0, PT, R3.reuse, UR7, PT ;  /* 0x0000000703007c0c */ /* 0x041fe4000bf06270 */
[----:B---3--:R-:W-:-:S11]  /*0100*/  ISETP.GE.AND P1, PT, R3, UR9, PT ;  /* 0x0000000903007c0c */ /* 0x008fd6000bf26270 */
[----:B----4-:R-:W-:Y:S05]  /*0110*/  @P0 BRA `(.L_x_57) ;  /* 0x00000000003c0947 */ /* 0x010fea0003800000 */
[----:B------:R-:W0:Y:S01]  /*0120*/  LDC.64 R8, c[0x0][0x388] ;  /* 0x0000e200ff087b82 */ /* 0x000e220000000a00 */
[----:B------:R-:W-:-:S07]  /*0130*/  MOV R13, R3 ;  /* 0x00000003000d7202 */ /* 0x000fce0000000f00 */
[----:B------:R-:W1:Y:S02]  /*0140*/  LDC.64 R10, c[0x0][0x390] ;  /* 0x0000e400ff0a7b82 */ /* 0x000e640000000a00 */
.L_x_58:
[----:B------:R-:W-:-:S04]  /*0150*/  IMAD R7, R0, UR7, R13 ;  /* 0x0000000700077c24 */ /* 0x000fc8000f8e020d */
[----:B0-2---:R-:W-:-:S04]  /*0160*/  IMAD.WIDE R4, R7, 0x4, R8 ;  /* 0x0000000407047825 */ /* 0x005fc800078e0208 */
[----:B-1----:R-:W-:Y:S02]  /*0170*/  IMAD.WIDE R6, R7, 0x4, R10 ;  /* 0x0000000407067825 */ /* 0x002fe400078e020a */
[----:B------:R-:W2:Y:S04]  /*0180*/  LDG.E.CONSTANT R4, desc[UR10][R4.64] ;  /* 0x0000000a04047981 */ /* 0x000ea8000c1e9900 */
[----:B------:R-:W3:Y:S01]  /*0190*/  LDG.E.CONSTANT R6, desc[UR10][R6.64] ;  /* 0x0000000a06067981 */ /* 0x000ee2000c1e9900 */
[C---:B------:R-:W-:Y:S02]  /*01a0*/  LEA R15, R13.reuse, UR4, 0x2 ;  /* 0x000000040d0f7c11 */ /* 0x040fe4000f8e10ff */
[C---:B------:R-:W-:Y:S01]  /*01b0*/  LEA R17, R13.reuse, UR8, 0x2 ;  /* 0x000000080d117c11 */ /* 0x040fe2000f8e10ff */
[----:B------:R-:W-:-:S05]  /*01c0*/  VIADD R13, R13, UR6 ;  /* 0x000000060d0d7c36 */ /* 0x000fca0008000000 */
[----:B------:R-:W-:Y:S01]  /*01d0*/  ISETP.GE.AND P0, PT, R13, UR7, PT ;  /* 0x000000070d007c0c */ /* 0x000fe2000bf06270 */
[----:B--2---:R2:W-:Y:S04]  /*01e0*/  STS [R15], R4 ;  /* 0x000000040f007388 */ /* 0x0045e80000000800 */
[----:B---3--:R2:W-:Y:S08]  /*01f0*/  STS [R17], R6 ;  /* 0x0000000611007388 */ /* 0x0085f00000000800 */
[----:B------:R-:W-:Y:S05]  /*0200*/  @!P0 BRA `(.L_x_58) ;  /* 0xfffffffc00d08947 */ /* 0x000fea000383ffff */
.L_x_57:
[----:B------:R-:W-:Y:S05]  /*0210*/  BSYNC.RECONVERGENT B0 ;  /* 0x0000000000007941 */ /* 0x000fea0003800200 */
.L_x_56:
[----:B------:R-:W-:Y:S06]  /*0220*/  BAR.SYNC.DEFER_BLOCKING 0x0 ;  /* 0x0000000000007b1d */ /* 0x000fec0000010000 */
[----:B------:R-:W-:Y:S05]  /*0230*/  @P1 EXIT ;  /* 0x000000000000194d */ /* 0x000fea0003800000 */
[----:B------:R-:W-:-:S09]  /*0240*/  UISETP.GE.AND UP0, UPT, UR7, 0x1, UPT ;  /* 0x000000010700788c */ /* 0x000fd2000bf06270 */
[----:B------:R-:W-:Y:S05]  /*0250*/  BRA.U !UP0, `(.L_x_59) ;  /* 0x0000000508747547 */ /* 0x000fea000b800000 */
[----:B--2---:R-:W0:Y:S02]  /*0260*/  LDC.64 R4, c[0x0][0x380] ;  /* 0x0000e000ff047b82 */ /* 0x004e240000000a00 */
[----:B0-----:R-:W-:-:S05]  /*0270*/  IMAD.WIDE.U32 R4, R0, 0x4, R4 ;  /* 0x0000000400047825 */ /* 0x001fca00078e0004 */
[----:B------:R0:W5:Y:S01]  /*0280*/  LDG.E.CONSTANT R2, desc[UR10][R4.64] ;  /* 0x0000000a04027981 */ /* 0x000162000c1e9900 */
[----:B------:R-:W-:Y:S02]  /*0290*/  ULOP3.LUT UR9, UR7, 0x3, URZ, 0xc0, !UPT ;  /* 0x0000000307097892 */ /* 0x000fe4000f8ec0ff */
[----:B------:R-:W-:-:S12]  /*02a0*/  ULOP3.LUT UR5, UR7, 0x7ffffffc, URZ, 0xc0, !UPT ;  /* 0x7ffffffc07057892 */ /* 0x000fd8000f8ec0ff */
.L_x_63:
[----:B-1----:R-:W1:Y:S01]  /*02b0*/  LDCU UR7, c[0x0][0x3a4] ;  /* 0x00007480ff0777ac */ /* 0x002e620008000800 */
[----:B------:R-:W-:Y:S01]  /*02c0*/  HFMA2 R9, -RZ, RZ, 0, 0 ;  /* 0x00000000ff097431 */ /* 0x000fe200000001ff */
[----:B------:R-:W-:Y:S01]  /*02d0*/  I2FP.F32.U32 R8, R3 ;  /* 0x0000000300087245 */ /* 0x000fe20000201000 */
[----:B------:R-:W-:Y:S01]  /*02e0*/  IMAD.MOV.U32 R10, RZ, RZ, RZ ;  /* 0x000000ffff0a7224 */ /* 0x000fe200078e00ff */
[----:B-1----:R-:W-:-:S09]  /*02f0*/  UISETP.GE.U32.AND UP0, UPT, UR7, 0x4, UPT ;  /* 0x000000040700788c */ /* 0x002fd2000bf06070 */
[----:B------:R-:W-:Y:S05]  /*0300*/  BRA.U !UP0, `(.L_x_60) ;  /* 0x0000000108a07547 */ /* 0x000fea000b800000 */
[----:B------:R-:W-:Y:S01]  /*0310*/  MOV R9, RZ ;  /* 0x000000ff00097202 */ /* 0x000fe20000000f00 */
[----:B------:R-:W-:-:S07]  /*0320*/  IMAD.MOV.U32 R10, RZ, RZ, RZ ;  /* 0x000000ffff0a7224 */ /* 0x000fce00078e00ff */
.L_x_61:
[C---:B------:R-:W-:Y:S01]  /*0330*/  LEA R12, R10.reuse, UR8, 0x2 ;  /* 0x000000080a0c7c11 */ /* 0x040fe2000f8e10ff */
[C---:B------:R-:W-:Y:S01]  /*0340*/  VIADD R14, R10.reuse, 0x2 ;  /* 0x000000020a0e7836 */ /* 0x040fe20000000000 */
[C---:B0-----:R-:W-:Y:S02]  /*0350*/  IADD3 R4, PT, PT, R10.reuse, 0x1, RZ ;  /* 0x000000010a047810 */ /* 0x041fe40007ffe0ff */
[C---:B------:R-:W-:Y:S01]  /*0360*/  LEA R5, R10.reuse, UR4, 0x2 ;  /* 0x000000040a057c11 */ /* 0x040fe2000f8e10ff */
[----:B------:R-:W0:Y:S01]  /*0370*/  LDS R17, [R12] ;  /* 0x000000000c117984 */ /* 0x000e220000000800 */
[----:B------:R-:W-:Y:S02]  /*0380*/  I2FP.F32.U32 R15, R4 ;  /* 0x00000004000f7245 */ /* 0x000fe40000201000 */
[----:B------:R-:W-:Y:S01]  /*0390*/  IADD3 R16, PT, PT, R10, 0x3, RZ ;  /* 0x000000030a107810 */ /* 0x000fe20007ffe0ff */
[----:B------:R-:W1:Y:S01]  /*03a0*/  LDS R21, [R12+0x4] ;  /* 0x000004000c157984 */ /* 0x000e620000000800 */
[----:B------:R-:W-:Y:S01]  /*03b0*/  I2FP.F32.U32 R19, R14 ;  /* 0x0000000e00137245 */ /* 0x000fe20000201000 */
[----:B-----5:R-:W-:Y:S01]  /*03c0*/  FMUL R15, R2, R15 ;  /* 0x0000000f020f7220 */ /* 0x020fe20000400000 */
[----:B------:R-:W-:Y:S01]  /*03d0*/  VIADD R10, R10, 0x4 ;  /* 0x000000040a0a7836 */ /* 0x000fe20000000000 */
[----:B------:R-:W2:Y:S02]  /*03e0*/  LDS R13, [R12+0x8] ;  /* 0x000008000c0d7984 */ /* 0x000ea40000000800 */
[----:B------:R-:W-:-:S02]  /*03f0*/  FMUL R19, R2, R19 ;  /* 0x0000001302137220 */ /* 0x000fc40000400000 */
[----:B------:R3:W4:Y:S01]  /*0400*/  LDS R11, [R12+0xc] ;  /* 0x00000c000c0b7984 */ /* 0x0007220000000800 */
[----:B------:R-:W-:-:S03]  /*0410*/  ISETP.NE.AND P0, PT, R10, UR5, PT ;  /* 0x000000050a007c0c */ /* 0x000fc6000bf05270 */
[----:B------:R-:W4:Y:S01]  /*0420*/  LDS.128 R4, [R5] ;  /* 0x0000000005047984 */ /* 0x000f220000000c00 */
[----:B0-----:R-:W-:Y:S01]  /*0430*/  FFMA R15, R8, R15, R17 ;  /* 0x0000000f080f7223 */ /* 0x001fe20000000011 */
[----:B------:R-:W-:-:S03]  /*0440*/  I2FP.F32.U32 R17, R16 ;  /* 0x0000001000117245 */ /* 0x000fc60000201000 */
[----:B---3--:R-:W-:Y:S01]  /*0450*/  FMUL.RZ R12, R15, 0.15915493667125701904 ;  /* 0x3e22f9830f0c7820 */ /* 0x008fe2000040c000 */
[----:B------:R-:W-:Y:S01]  /*0460*/  I2FP.F32.U32 R15, R10 ;  /* 0x0000000a000f7245 */ /* 0x000fe20000201000 */
[----:B-1----:R-:W-:Y:S01]  /*0470*/  FFMA R19, R8, R19, R21 ;  /* 0x0000001308137223 */ /* 0x002fe20000000015 */
[----:B------:R-:W-:-:S03]  /*0480*/  FMUL R17, R2, R17 ;  /* 0x0000001102117220 */ /* 0x000fc60000400000 */
[----:B------:R-:W-:Y:S01]  /*0490*/  FMUL R15, R2, R15 ;  /* 0x0000000f020f7220 */ /* 0x000fe20000400000 */
[----:B------:R-:W0:Y:S01]  /*04a0*/  MUFU.COS R12, R12 ;  /* 0x0000000c000c7308 */ /* 0x000e220000000000 */
[----:B------:R-:W-:Y:S01]  /*04b0*/  FMUL.RZ R19, R19, 0.15915493667125701904 ;  /* 0x3e22f98313137820 */ /* 0x000fe2000040c000 */
[C---:B--2---:R-:W-:Y:S01]  /*04c0*/  FFMA R17, R8.reuse, R17, R13 ;  /* 0x0000001108117223 */ /* 0x044fe2000000000d */
[----:B----4-:R-:W-:-:S03]  /*04d0*/  FFMA R15, R8, R15, R11 ;  /* 0x0000000f080f7223 */ /* 0x010fc6000000000b */
[----:B------:R-:W-:Y:S01]  /*04e0*/  FMUL.RZ R17, R17, 0.15915493667125701904 ;  /* 0x3e22f98311117820 */ /* 0x000fe2000040c000 */
[----:B------:R-:W-:Y:S01]  /*04f0*/  FMUL.RZ R14, R15, 0.15915493667125701904 ;  /* 0x3e22f9830f0e7820 */ /* 0x000fe2000040c000 */
[----:B------:R-:W1:Y:S08]  /*0500*/  MUFU.COS R13, R19 ;  /* 0x00000013000d7308 */ /* 0x000e700000000000 */
[----:B------:R-:W2:Y:S01]  /*0510*/  MUFU.COS R11, R17 ;  /* 0x00000011000b7308 */ /* 0x000ea20000000000 */
[----:B0-----:R-:W-:-:S07]  /*0520*/  FFMA R4, R4, R12, R9 ;  /* 0x0000000c04047223 */ /* 0x001fce0000000009 */
[----:B------:R-:W0:Y:S01]  /*0530*/  MUFU.COS R14, R14 ;  /* 0x0000000e000e7308 */ /* 0x000e220000000000 */
[----:B-1----:R-:W-:-:S04]  /*0540*/  FFMA R5, R5, R13, R4 ;  /* 0x0000000d05057223 */ /* 0x002fc80000000004 */
[----:B--2---:R-:W-:-:S04]  /*0550*/  FFMA R6, R6, R11, R5 ;  /* 0x0000000b06067223 */ /* 0x004fc80000000005 */
[----:B0-----:R-:W-:Y:S01]  /*0560*/  FFMA R9, R7, R14, R6 ;  /* 0x0000000e07097223 */ /* 0x001fe20000000006 */
[----:B------:R-:W-:Y:S06]  /*0570*/  @P0 BRA `(.L_x_61) ;  /* 0xfffffffc006c0947 */ /* 0x000fec000383ffff */
[----:B------:R-:W-:-:S07]  /*0580*/  MOV R10, UR5 ;  /* 0x00000005000a7c02 */ /* 0x000fce0008000f00 */
.L_x_60:
[----:B------:R-:W-:-:S09]  /*0590*/  UISETP.NE.AND UP0, UPT, UR9, URZ, UPT ;  /* 0x000000ff0900728c */ /* 0x000fd2000bf05270 */
[----:B------:R-:W-:Y:S05]  /*05a0*/  BRA.U !UP0, `(.L_x_62) ;  /* 0x00000001087c7547 */ /* 0x000fea000b800000 */
[C---:B------:R-:W-:Y:S01]  /*05b0*/  LEA R12, R10.reuse, UR8, 0x2 ;  /* 0x000000080a0c7c11 */ /* 0x040fe2000f8e10ff */
[C---:B------:R-:W-:Y:S01]  /*05c0*/  VIADD R11, R10.reuse, 0x1 ;  /* 0x000000010a0b7836 */ /* 0x040fe20000000000 */
[----:B0-----:R-:W-:Y:S01]  /*05d0*/  LEA R4, R10, UR4, 0x2 ;  /* 0x000000040a047c11 */ /* 0x001fe2000f8e10ff */
[----:B------:R-:W-:Y:S02]  /*05e0*/  UISETP.NE.AND UP0, UPT, UR9, 0x1, UPT ;  /* 0x000000010900788c */ /* 0x000fe4000bf05270 */
[----:B------:R-:W0:Y:S01]  /*05f0*/  LDS R13, [R12] ;  /* 0x000000000c0d7984 */ /* 0x000e220000000800 */
[----:B------:R-:W-:-:S03]  /*0600*/  I2FP.F32.U32 R11, R11 ;  /* 0x0000000b000b7245 */ /* 0x000fc60000201000 */
[----:B------:R-:W1:Y:S02]  /*0610*/  LDS.128 R4, [R4] ;  /* 0x0000000004047984 */ /* 0x000e640000000c00 */
[----:B-----5:R-:W-:-:S04]  /*0620*/  FMUL R11, R2, R11 ;  /* 0x0000000b020b7220 */ /* 0x020fc80000400000 */
[----:B0-----:R-:W-:-:S04]  /*0630*/  FFMA R11, R8, R11, R13 ;  /* 0x0000000b080b7223 */ /* 0x001fc8000000000d */
[----:B------:R-:W-:-:S06]  /*0640*/  FMUL.RZ R11, R11, 0.15915493667125701904 ;  /* 0x3e22f9830b0b7820 */ /* 0x000fcc000040c000 */
[----:B------:R-:W1:Y:S02]  /*0650*/  MUFU.COS R11, R11 ;  /* 0x0000000b000b7308 */ /* 0x000e640000000000 */
[----:B-1----:R-:W-:Y:S01]  /*0660*/  FFMA R9, R4, R11, R9 ;  /* 0x0000000b04097223 */ /* 0x002fe20000000009 */
[----:B------:R-:W-:Y:S06]  /*0670*/  BRA.U !UP0, `(.L_x_62) ;  /* 0x0000000108487547 */ /* 0x000fec000b800000 */
[----:B------:R-:W0:Y:S01]  /*0680*/  LDS R11, [R12+0x4] ;  /* 0x000004000c0b7984 */ /* 0x000e220000000800 */
[----:B------:R-:W-:Y:S01]  /*0690*/  IADD3 R4, PT, PT, R10, 0x2, RZ ;  /* 0x000000020a047810 */ /* 0x000fe20007ffe0ff */
[----:B------:R-:W-:-:S03]  /*06a0*/  UISETP.NE.AND UP0, UPT, UR9, 0x2, UPT ;  /* 0x000000020900788c */ /* 0x000fc6000bf05270 */
[----:B------:R-:W-:-:S05]  /*06b0*/  I2FP.F32.U32 R7, R4 ;  /* 0x0000000400077245 */ /* 0x000fca0000201000 */
[----:B------:R-:W-:-:S04]  /*06c0*/  FMUL R7, R2, R7 ;  /* 0x0000000702077220 */ /* 0x000fc80000400000 */
[----:B0-----:R-:W-:-:S04]  /*06d0*/  FFMA R7, R8, R7, R11 ;  /* 0x0000000708077223 */ /* 0x001fc8000000000b */
[----:B------:R-:W-:-:S06]  /*06e0*/  FMUL.RZ R4, R7, 0.15915493667125701904 ;  /* 0x3e22f98307047820 */ /* 0x000fcc000040c000 */
[----:B------:R-:W0:Y:S02]  /*06f0*/  MUFU.COS R4, R4 ;  /* 0x0000000400047308 */ /* 0x000e240000000000 */
[----:B0-----:R-:W-:Y:S01]  /*0700*/  FFMA R9, R4, R5, R9 ;  /* 0x0000000504097223 */ /* 0x001fe20000000009 */
[----:B------:R-:W-:Y:S06]  /*0710*/  BRA.U !UP0, `(.L_x_62) ;  /* 0x0000000108207547 */ /* 0x000fec000b800000 */
[----:B------:R-:W0:Y:S01]  /*0720*/  LDS R7, [R12+0x8] ;  /* 0x000008000c077984 */ /* 0x000e220000000800 */
[----:B------:R-:W-:-:S05]  /*0730*/  VIADD R10, R10, 0x3 ;  /* 0x000000030a0a7836 */ /* 0x000fca0000000000 */
[----:B------:R-:W-:-:S05]  /*0740*/  I2FP.F32.U32 R5, R10 ;  /* 0x0000000a00057245 */ /* 0x000fca0000201000 */
[----:B------:R-:W-:-:S04]  /*0750*/  FMUL R5, R2, R5 ;  /* 0x0000000502057220 */ /* 0x000fc80000400000 */
[----:B0-----:R-:W-:-:S04]  /*0760*/  FFMA R5, R8, R5, R7 ;  /* 0x0000000508057223 */ /* 0x001fc80000000007 */
[----:B------:R-:W-:-:S06]  /*0770*/  FMUL.RZ R4, R5, 0.15915493667125701904 ;  /* 0x3e22f98305047820 */ /* 0x000fcc000040c000 */
[----:B------:R-:W0:Y:S02]  /*0780*/  MUFU.COS R4, R4 ;  /* 0x0000000400047308 */ /* 0x000e240000000000 */
[----:B0-----:R-:W-:-:S07]  /*0790*/  FFMA R9, R4, R6, R9 ;  /* 0x0000000604097223 */ /* 0x001fce0000000009 */
.L_x_62:
[----:B0-----:R-:W0:Y:S01]  /*07a0*/  LDC.64 R4, c[0x0][0x398] ;  /* 0x0000e600ff047b82 */ /* 0x001e220000000a00 */
[----:B------:R-:W1:Y:S02]  /*07b0*/  LDCU UR7, c[0x0][0x3a8] ;  /* 0x00007500ff0777ac */ /* 0x000e640008000800 */
[----:B-1----:R-:W-:Y:S01]  /*07c0*/  IMAD R7, R0, UR7, R3 ;  /* 0x0000000700077c24 */ /* 0x002fe2000f8e0203 */
[----:B------:R-:W-:-:S03]  /*07d0*/  IADD3 R3, PT, PT, R3, UR6, RZ ;  /* 0x0000000603037c10 */ /* 0x000fc6000fffe0ff */
[----:B0-----:R-:W-:Y:S01]  /*07e0*/  IMAD.WIDE R4, R7, 0x4, R4 ;  /* 0x0000000407047825 */ /* 0x001fe200078e0204 */
[----:B------:R-:W-:-:S04]  /*07f0*/  ISETP.GE.AND P0, PT, R3, UR7, PT ;  /* 0x0000000703007c0c */ /* 0x000fc8000bf06270 */
[----:B------:R1:W-:Y:S09]  /*0800*/  STG.E desc[UR10][R4.64], R9 ;  /* 0x0000000904007986 */ /* 0x0003f2000c10190a */
[----:B------:R-:W-:Y:S05]  /*0810*/  @!P0 BRA `(.L_x_63) ;  /* 0xfffffff800a48947 */ /* 0x000fea000383ffff */
[----:B------:R-:W-:Y:S05]  /*0820*/  EXIT ;  /* 0x000000000000794d */ /* 0x000fea0003800000 */
.L_x_59:
[----:B------:R-:W0:Y:S01]  /*0830*/  I2F.U32.RP R8, UR6 ;  /* 0x0000000600087d06 */ /* 0x000e220008209000 */
[----:B------:R-:W-:Y:S01]  /*0840*/  VIADD R2, R3, UR6 ;  /* 0x0000000603027c36 */ /* 0x000fe20008000000 */
[----:B------:R-:W-:Y:S01]  /*0850*/  ISETP.NE.U32.AND P2, PT, RZ, UR6, PT ;  /* 0x00000006ff007c0c */ /* 0x000fe2000bf45070 */
[----:B------:R-:W-:Y:S03]  /*0860*/  BSSY.RECONVERGENT B0, `(.L_x_64) ;  /* 0x0000025000007945 */ /* 0x000fe60003800200 */
[C---:B------:R-:W-:Y:S02]  /*0870*/  ISETP.GE.U32.AND P0, PT, R2.reuse, UR9, PT ;  /* 0x0000000902007c0c */ /* 0x040fe4000bf06070 */
[----:B------:R-:W-:Y:S02]  /*0880*/  VIMNMX.U32 R7, PT, PT, R2, UR9, !PT ;  /* 0x0000000902077c48 */ /* 0x000fe4000ffe0000 */
[----:B--2---:R-:W-:-:S04]  /*0890*/  SEL R6, RZ, 0x1, P0 ;  /* 0x00000001ff067807 */ /* 0x004fc80000000000 */
[----:B------:R-:W-:Y:S01]  /*08a0*/  IADD3 R7, PT, PT, R7, -R2, -R6 ;  /* 0x8000000207077210 */ /* 0x000fe20007ffe806 */
[----:B0-----:R-:W0:Y:S02]  /*08b0*/  MUFU.RCP R8, R8 ;  /* 0x0000000800087308 */ /* 0x001e240000001000 */
[----:B0-----:R-:W-:-:S06]  /*08c0*/  VIADD R4, R8, 0xffffffe ;  /* 0x0ffffffe08047836 */ /* 0x001fcc0000000000 */
[----:B------:R0:W1:Y:S02]  /*08d0*/  F2I.FTZ.U32.TRUNC.NTZ R5, R4 ;  /* 0x0000000400057305 */ /* 0x000064000021f000 */
[----:B0-----:R-:W-:Y:S02]  /*08e0*/  MOV R4, RZ ;  /* 0x000000ff00047202 */ /* 0x001fe40000000f00 */
[----:B-1----:R-:W-:-:S05]  /*08f0*/  IADD3 R9, PT, PT, RZ, -R5, RZ ;  /* 0x80000005ff097210 */ /* 0x002fca0007ffe0ff */
[----:B------:R-:W-:-:S04]  /*0900*/  IMAD R9, R9, UR6, RZ ;  /* 0x0000000609097c24 */ /* 0x000fc8000f8e02ff */
[----:B------:R-:W-:-:S06]  /*0910*/  IMAD.HI.U32 R8, R5, R9, R4 ;  /* 0x0000000905087227 */ /* 0x000fcc00078e0004 */
[----:B------:R-:W-:-:S05]  /*0920*/  IMAD.HI.U32 R5, R8, R7, RZ ;  /* 0x0000000708057227 */ /* 0x000fca00078e00ff */
[----:B------:R-:W-:-:S05]  /*0930*/  IADD3 R2, PT, PT, -R5, RZ, RZ ;  /* 0x000000ff05027210 */ /* 0x000fca0007ffe1ff */
[----:B------:R-:W-:-:S05]  /*0940*/  IMAD R7, R2, UR6, R7 ;  /* 0x0000000602077c24 */ /* 0x000fca000f8e0207 */
[----:B------:R-:W-:-:S13]  /*0950*/  ISETP.GE.U32.AND P0, PT, R7, UR6, PT ;  /* 0x0000000607007c0c */ /* 0x000fda000bf06070 */
[----:B------:R-:W-:Y:S01]  /*0960*/  @P0 VIADD R7, R7, -UR6 ;  /* 0x8000000607070c36 */ /* 0x000fe20008000000 */
[----:B------:R-:W-:-:S04]  /*0970*/  @P0 IADD3 R5, PT, PT, R5, 0x1, RZ ;  /* 0x0000000105050810 */ /* 0x000fc80007ffe0ff */
[----:B------:R-:W-:-:S13]  /*0980*/  ISETP.GE.U32.AND P1, PT, R7, UR6, PT ;  /* 0x0000000607007c0c */ /* 0x000fda000bf26070 */
[----:B------:R-:W-:Y:S02]  /*0990*/  @P1 IADD3 R5, PT, PT, R5, 0x1, RZ ;  /* 0x0000000105051810 */ /* 0x000fe40007ffe0ff */
[----:B------:R-:W-:-:S05]  /*09a0*/  @!P2 LOP3.LUT R5, RZ, UR6, RZ, 0x33, !PT ;  /* 0x00000006ff05ac12 */ /* 0x000fca000f8e33ff */
[----:B------:R-:W-:-:S05]  /*09b0*/  IMAD.IADD R2, R6, 0x1, R5 ;  /* 0x0000000106027824 */ /* 0x000fca00078e0205 */
[C---:B------:R-:W-:Y:S02]  /*09c0*/  LOP3.LUT R4, R2.reuse, 0x3, RZ, 0xc0, !PT ;  /* 0x0000000302047812 */ /* 0x040fe400078ec0ff */
[----:B------:R-:W-:Y:S02]  /*09d0*/  ISETP.GE.U32.AND P1, PT, R2, 0x3, PT ;  /* 0x000000030200780c */ /* 0x000fe40003f26070 */
[----:B------:R-:W-:-:S13]  /*09e0*/  ISETP.NE.AND P0, PT, R4, 0x3, PT ;  /* 0x000000030400780c */ /* 0x000fda0003f05270 */
[----:B------:R-:W-:Y:S05]  /*09f0*/  @!P0 BRA `(.L_x_65) ;  /* 0x00000000002c8947 */ /* 0x000fea0003800000 */
[----:B------:R-:W0:Y:S01]  /*0a00*/  LDC.64 R6, c[0x0][0x398] ;  /* 0x0000e600ff067b82 */ /* 0x000e220000000a00 */
[----:B------:R-:W-:Y:S01]  /*0a10*/  IADD3 R2, PT, PT, R2, 0x1, RZ ;  /* 0x0000000102027810 */ /* 0x000fe20007ffe0ff */
[----:B------:R-:W-:-:S03]  /*0a20*/  HFMA2 R8, -RZ, RZ, 0, 0 ;  /* 0x00000000ff087431 */ /* 0x000fc600000001ff */
[----:B------:R-:W-:-:S07]  /*0a30*/  LOP3.LUT R9, R2, 0x3, RZ, 0xc0, !PT ;  /* 0x0000000302097812 */ /* 0x000fce00078ec0ff */
.L_x_66:
[----:B------:R-:W-:Y:S01]  /*0a40*/  IMAD R5, R0, UR9, R3 ;  /* 0x0000000900057c24 */ /* 0x000fe2000f8e0203 */
[----:B------:R-:W-:Y:S01]  /*0a50*/  IADD3 R3, PT, PT, R3, UR6, RZ ;  /* 0x0000000603037c10 */ /* 0x000fe2000fffe0ff */
[----:B------:R-:W-:Y:S02]  /*0a60*/  VIADD R8, R8, 0x1 ;  /* 0x0000000108087836 */ /* 0x000fe40000000000 */
[----:B0-----:R-:W-:-:S03]  /*0a70*/  IMAD.WIDE R4, R5, 0x4, R6 ;  /* 0x0000000405047825 */ /* 0x001fc600078e0206 */
[----:B------:R-:W-:Y:S02]  /*0a80*/  ISETP.NE.AND P0, PT, R8, R9, PT ;  /* 0x000000090800720c */ /* 0x000fe40003f05270 */
[----:B------:R1:W-:Y:S11]  /*0a90*/  STG.E desc[UR10][R4.64], RZ ;  /* 0x000000ff04007986 */ /* 0x0003f6000c10190a */
[----:B-1----:R-:W-:Y:S05]  /*0aa0*/  @P0 BRA `(.L_x_66) ;  /* 0xfffffffc00e40947 */ /* 0x002fea000383ffff */
.L_x_65:
[----:B------:R-:W-:Y:S05]  /*0ab0*/  BSYNC.RECONVERGENT B0 ;  /* 0x0000000000007941 */ /* 0x000fea0003800200 */
.L_x_64:
[----:B------:R-:W-:Y:S05]  /*0ac0*/  @!P1 EXIT ;  /* 0x000000000000994d */ /* 0x000fea0003800000 */
[----:B------:R-:W0:Y:S01]  /*0ad0*/  LDC.64 R10, c[0x0][0x398] ;  /* 0x0000e600ff0a7b82 */ /* 0x000e220000000a00 */
[----:B------:R-:W-:-:S12]  /*0ae0*/  USHF.L.U32 UR4, UR6, 0x2, URZ ;  /* 0x0000000206047899 */ /* 0x000fd800080006ff */
.L_x_67:
[----:B------:R-:W-:Y:S01]  /*0af0*/  IMAD R13, R0, UR9, R3 ;  /* 0x00000009000d7c24 */ /* 0x000fe2000f8e0203 */
[----:B------:R-:W-:-:S03]  /*0b00*/  IADD3 R3, PT, PT, R3, UR4, RZ ;  /* 0x0000000403037c10 */ /* 0x000fc6000fffe0ff */
[----:B0-----:R-:W-:-:S03]  /*0b10*/  IMAD.WIDE R12, R13, 0x4, R10 ;  /* 0x000000040d0c7825 */ /* 0x001fc600078e020a */
[----:B------:R-:W-:Y:S02]  /*0b20*/  IADD3 R4, P0, PT, R12, UR4, RZ ;  /* 0x000000040c047c10 */ /* 0x000fe4000ff1e0ff */
[----:B------:R1:W-:Y:S02]  /*0b30*/  STG.E desc[UR10][R12.64], RZ ;  /* 0x000000ff0c007986 */ /* 0x0003e4000c10190a */
[----:B------:R-:W-:Y:S02]  /*0b40*/  IADD3.X R5, PT, PT, RZ, R13, RZ, P0, !PT ;  /* 0x0000000dff057210 */ /* 0x000fe400007fe4ff */
[----:B------:R-:W-:-:S03]  /*0b50*/  IADD3 R6, P0, PT, R4, UR4, RZ ;  /* 0x0000000404067c10 */ /* 0x000fc6000ff1e0ff */
[----:B------:R1:W-:Y:S02]  /*0b60*/  STG.E desc[UR10][R4.64], RZ ;  /* 0x000000ff04007986 */ /* 0x0003e4000c10190a */
[----:B------:R-:W-:Y:S01]  /*0b70*/  IMAD.X R7, RZ, RZ, R5, P0 ;  /* 0x000000ffff077224 */ /* 0x000fe200000e0605 */
[----:B------:R-:W-:-:S04]  /*0b80*/  IADD3 R8, P0, PT, R6, UR4, RZ ;  /* 0x0000000406087c10 */ /* 0x000fc8000ff1e0ff */
[----:B------:R-:W-:Y:S01]  /*0b90*/  IADD3.X R9, PT, PT, RZ, R7, RZ, P0, !PT ;  /* 0x00000007ff097210 */ /* 0x000fe200007fe4ff */
[----:B------:R1:W-:Y:S01]  /*0ba0*/  STG.E desc[UR10][R6.64], RZ ;  /* 0x000000ff06007986 */ /* 0x0003e2000c10190a */
[----:B------:R-:W-:-:S03]  /*0bb0*/  ISETP.GE.AND P0, PT, R3, UR9, PT ;  /* 0x0000000903007c0c */ /* 0x000fc6000bf06270 */
[----:B------:R1:W-:Y:S10]  /*0bc0*/  STG.E desc[UR10][R8.64], RZ ;  /* 0x000000ff08007986 */ /* 0x0003f4000c10190a */
[----:B-1----:R-:W-:Y:S05]  /*0bd0*/  @!P0 BRA `(.L_x_67) ;  /* 0xfffffffc00c48947 */ /* 0x002fea000383ffff */
[----:B------:R-:W-:Y:S05]  /*0be0*/  EXIT ;  /* 0x000000000000794d */ /* 0x000fea0003800000 */
.L_x_68:
        /* <DEDUP_REMOVED lines=9> */
.L_x_72:


//--------------------- .nv.shared.phase_shift_kernel --------------------------
	.section	.nv.shared.phase_shift_kernel,"aw",@nobits
	.sectionflags	@""
	.align	16
	.zero		1024


//--------------------- .nv.shared.reserved.0     --------------------------
	.section	.nv.shared.reserved.0,"aw",@nobits
	.weak		__nv_reservedSMEM_offset_0_alias
	.size		__nv_reservedSMEM_offset_0_alias, 0, 64
	.other		__nv_reservedSMEM_offset_0_alias,@"STO_CUDA_RESERVED_SHARED STV_DEFAULT"
__nv_reservedSMEM_offset_0_alias:
	.zero		0
	.zero		64


//--------------------- .nv.shared.envelope_kernel --------------------------
	.section	.nv.shared.envelope_kernel,"aw",@nobits
	.sectionflags	@""
	.align	16
	.zero		1024


//--------------------- .nv.shared.harmonic_additive_kernel --------------------------
	.section	.nv.shared.harmonic_additive_kernel,"aw",@nobits
	.sectionflags	@""
	.align	16
	.zero		1024


//--------------------- .nv.constant0.phase_shift_kernel --------------------------
	.section	.nv.constant0.phase_shift_kernel,"a",@progbits
	.sectionflags	@""
	.align	4
.nv.constant0.phase_shift_kernel:
	.zero		916


//--------------------- .nv.constant0.envelope_kernel --------------------------
	.section	.nv.constant0.envelope_kernel,"a",@progbits
	.sectionflags	@""
	.align	4
.nv.constant0.envelope_kernel:
	.zero		920


//--------------------- .nv.constant0.harmonic_additive_kernel --------------------------
	.section	.nv.constant0.harmonic_additive_kernel,"a",@progbits
	.sectionflags	@""
	.align	4
.nv.constant0.harmonic_additive_kernel:
	.zero		940


//--------------------- SYMBOLS --------------------------

	.type		.nv.reservedSmem.offset0,@object
	.size		.nv.reservedSmem.offset0,0x4
	.type		.nv.reservedSmem.cap,@object
	.size		.nv.reservedSmem.cap,0x4
